//
// Generated by NVIDIA NVVM Compiler
//
// Compiler Build ID: CL-36424714
// Cuda compilation tools, release 13.0, V13.0.88
// Based on NVVM 20.0.0
//

.version 9.0
.target sm_100
.address_size 64

	// .globl	_Z18rotatePointsKernelPfS_S_ffi
.global .align 1 .b8 _ZN34_INTERNAL_fdaceb36_4_k_cu_ce3b98c84cuda3std3__45__cpo5beginE[1];
.global .align 1 .b8 _ZN34_INTERNAL_fdaceb36_4_k_cu_ce3b98c84cuda3std3__45__cpo3endE[1];
.global .align 1 .b8 _ZN34_INTERNAL_fdaceb36_4_k_cu_ce3b98c84cuda3std3__45__cpo6cbeginE[1];
.global .align 1 .b8 _ZN34_INTERNAL_fdaceb36_4_k_cu_ce3b98c84cuda3std3__45__cpo4cendE[1];
.global .align 1 .b8 _ZN34_INTERNAL_fdaceb36_4_k_cu_ce3b98c84cuda3std3__45__cpo6rbeginE[1];
.global .align 1 .b8 _ZN34_INTERNAL_fdaceb36_4_k_cu_ce3b98c84cuda3std3__45__cpo4rendE[1];
.global .align 1 .b8 _ZN34_INTERNAL_fdaceb36_4_k_cu_ce3b98c84cuda3std3__45__cpo7crbeginE[1];
.global .align 1 .b8 _ZN34_INTERNAL_fdaceb36_4_k_cu_ce3b98c84cuda3std3__45__cpo5crendE[1];
.global .align 1 .b8 _ZN34_INTERNAL_fdaceb36_4_k_cu_ce3b98c84cuda3std3__436_GLOBAL__N__fdaceb36_4_k_cu_ce3b98c86ignoreE[1];
.global .align 1 .b8 _ZN34_INTERNAL_fdaceb36_4_k_cu_ce3b98c84cuda3std3__419piecewise_constructE[1];
.global .align 1 .b8 _ZN34_INTERNAL_fdaceb36_4_k_cu_ce3b98c84cuda3std3__48in_placeE[1];
.global .align 1 .b8 _ZN34_INTERNAL_fdaceb36_4_k_cu_ce3b98c84cuda3std3__420unreachable_sentinelE[1];
.global .align 1 .b8 _ZN34_INTERNAL_fdaceb36_4_k_cu_ce3b98c84cuda3std3__47nulloptE[1];
.global .align 1 .b8 _ZN34_INTERNAL_fdaceb36_4_k_cu_ce3b98c84cuda3std3__48unexpectE[1];
.global .align 1 .b8 _ZN34_INTERNAL_fdaceb36_4_k_cu_ce3b98c84cuda3std6ranges3__45__cpo4swapE[1];
.global .align 1 .b8 _ZN34_INTERNAL_fdaceb36_4_k_cu_ce3b98c84cuda3std6ranges3__45__cpo9iter_moveE[1];
.global .align 1 .b8 _ZN34_INTERNAL_fdaceb36_4_k_cu_ce3b98c84cuda3std6ranges3__45__cpo5beginE[1];
.global .align 1 .b8 _ZN34_INTERNAL_fdaceb36_4_k_cu_ce3b98c84cuda3std6ranges3__45__cpo3endE[1];
.global .align 1 .b8 _ZN34_INTERNAL_fdaceb36_4_k_cu_ce3b98c84cuda3std6ranges3__45__cpo6cbeginE[1];
.global .align 1 .b8 _ZN34_INTERNAL_fdaceb36_4_k_cu_ce3b98c84cuda3std6ranges3__45__cpo4cendE[1];
.global .align 1 .b8 _ZN34_INTERNAL_fdaceb36_4_k_cu_ce3b98c84cuda3std6ranges3__45__cpo7advanceE[1];
.global .align 1 .b8 _ZN34_INTERNAL_fdaceb36_4_k_cu_ce3b98c84cuda3std6ranges3__45__cpo9iter_swapE[1];
.global .align 1 .b8 _ZN34_INTERNAL_fdaceb36_4_k_cu_ce3b98c84cuda3std6ranges3__45__cpo4nextE[1];
.global .align 1 .b8 _ZN34_INTERNAL_fdaceb36_4_k_cu_ce3b98c84cuda3std6ranges3__45__cpo4prevE[1];
.global .align 1 .b8 _ZN34_INTERNAL_fdaceb36_4_k_cu_ce3b98c84cuda3std6ranges3__45__cpo4dataE[1];
.global .align 1 .b8 _ZN34_INTERNAL_fdaceb36_4_k_cu_ce3b98c84cuda3std6ranges3__45__cpo5cdataE[1];
.global .align 1 .b8 _ZN34_INTERNAL_fdaceb36_4_k_cu_ce3b98c84cuda3std6ranges3__45__cpo4sizeE[1];
.global .align 1 .b8 _ZN34_INTERNAL_fdaceb36_4_k_cu_ce3b98c84cuda3std6ranges3__45__cpo5ssizeE[1];
.global .align 1 .b8 _ZN34_INTERNAL_fdaceb36_4_k_cu_ce3b98c84cuda3std6ranges3__45__cpo8distanceE[1];
.global .align 1 .b8 _ZN34_INTERNAL_fdaceb36_4_k_cu_ce3b98c86thrust24THRUST_300001_SM_1000_NS8cuda_cub3parE[1];
.global .align 1 .b8 _ZN34_INTERNAL_fdaceb36_4_k_cu_ce3b98c86thrust24THRUST_300001_SM_1000_NS8cuda_cub10par_nosyncE[1];
.global .align 1 .b8 _ZN34_INTERNAL_fdaceb36_4_k_cu_ce3b98c86thrust24THRUST_300001_SM_1000_NS6system6detail10sequential3seqE[1];
.global .align 1 .b8 _ZN34_INTERNAL_fdaceb36_4_k_cu_ce3b98c86thrust24THRUST_300001_SM_1000_NS12placeholders2_1E[1];
.global .align 1 .b8 _ZN34_INTERNAL_fdaceb36_4_k_cu_ce3b98c86thrust24THRUST_300001_SM_1000_NS12placeholders2_2E[1];
.global .align 1 .b8 _ZN34_INTERNAL_fdaceb36_4_k_cu_ce3b98c86thrust24THRUST_300001_SM_1000_NS12placeholders2_3E[1];
.global .align 1 .b8 _ZN34_INTERNAL_fdaceb36_4_k_cu_ce3b98c86thrust24THRUST_300001_SM_1000_NS12placeholders2_4E[1];
.global .align 1 .b8 _ZN34_INTERNAL_fdaceb36_4_k_cu_ce3b98c86thrust24THRUST_300001_SM_1000_NS12placeholders2_5E[1];
.global .align 1 .b8 _ZN34_INTERNAL_fdaceb36_4_k_cu_ce3b98c86thrust24THRUST_300001_SM_1000_NS12placeholders2_6E[1];
.global .align 1 .b8 _ZN34_INTERNAL_fdaceb36_4_k_cu_ce3b98c86thrust24THRUST_300001_SM_1000_NS12placeholders2_7E[1];
.global .align 1 .b8 _ZN34_INTERNAL_fdaceb36_4_k_cu_ce3b98c86thrust24THRUST_300001_SM_1000_NS12placeholders2_8E[1];
.global .align 1 .b8 _ZN34_INTERNAL_fdaceb36_4_k_cu_ce3b98c86thrust24THRUST_300001_SM_1000_NS12placeholders2_9E[1];
.global .align 1 .b8 _ZN34_INTERNAL_fdaceb36_4_k_cu_ce3b98c86thrust24THRUST_300001_SM_1000_NS12placeholders3_10E[1];
.global .align 1 .b8 _ZN34_INTERNAL_fdaceb36_4_k_cu_ce3b98c86thrust24THRUST_300001_SM_1000_NS3seqE[1];

.visible .entry _Z18rotatePointsKernelPfS_S_ffi(
	.param .u64 .ptr .align 1 _Z18rotatePointsKernelPfS_S_ffi_param_0,
	.param .u64 .ptr .align 1 _Z18rotatePointsKernelPfS_S_ffi_param_1,
	.param .u64 .ptr .align 1 _Z18rotatePointsKernelPfS_S_ffi_param_2,
	.param .f32 _Z18rotatePointsKernelPfS_S_ffi_param_3,
	.param .f32 _Z18rotatePointsKernelPfS_S_ffi_param_4,
	.param .u32 _Z18rotatePointsKernelPfS_S_ffi_param_5
)
{
	.reg .pred 	%p<2>;
	.reg .b32 	%r<6>;
	.reg .b32 	%f<10>;
	.reg .b64 	%rd<8>;

	ld.param.u64 	%rd1, [_Z18rotatePointsKernelPfS_S_ffi_param_0];
	ld.param.u64 	%rd2, [_Z18rotatePointsKernelPfS_S_ffi_param_1];
	ld.param.f32 	%f1, [_Z18rotatePointsKernelPfS_S_ffi_param_3];
	ld.param.f32 	%f2, [_Z18rotatePointsKernelPfS_S_ffi_param_4];
	ld.param.u32 	%r2, [_Z18rotatePointsKernelPfS_S_ffi_param_5];
	mov.u32 	%r3, %ctaid.x;
	mov.u32 	%r4, %ntid.x;
	mov.u32 	%r5, %tid.x;
	mad.lo.s32 	%r1, %r3, %r4, %r5;
	setp.ge.s32 	%p1, %r1, %r2;
	@%p1 bra 	$L__BB0_2;
	cvta.to.global.u64 	%rd3, %rd1;
	cvta.to.global.u64 	%rd4, %rd2;
	mul.wide.s32 	%rd5, %r1, 4;
	add.s64 	%rd6, %rd3, %rd5;
	ld.global.f32 	%f3, [%rd6];
	add.s64 	%rd7, %rd4, %rd5;
	ld.global.f32 	%f4, [%rd7];
	mul.f32 	%f5, %f1, %f3;
	mul.f32 	%f6, %f2, %f4;
	sub.f32 	%f7, %f5, %f6;
	st.global.f32 	[%rd6], %f7;
	mul.f32 	%f8, %f1, %f4;
	fma.rn.f32 	%f9, %f2, %f3, %f8;
	st.global.f32 	[%rd7], %f9;
$L__BB0_2:
	ret;

}
	// .globl	_Z21transformPointsKernelPfS_S_S_i
.visible .entry _Z21transformPointsKernelPfS_S_S_i(
	.param .u64 .ptr .align 1 _Z21transformPointsKernelPfS_S_S_i_param_0,
	.param .u64 .ptr .align 1 _Z21transformPointsKernelPfS_S_S_i_param_1,
	.param .u64 .ptr .align 1 _Z21transformPointsKernelPfS_S_S_i_param_2,
	.param .u64 .ptr .align 1 _Z21transformPointsKernelPfS_S_S_i_param_3,
	.param .u32 _Z21transformPointsKernelPfS_S_S_i_param_4
)
{
	.reg .pred 	%p<2>;
	.reg .b32 	%r<6>;
	.reg .b32 	%f<39>;
	.reg .b64 	%rd<13>;

	ld.param.u64 	%rd1, [_Z21transformPointsKernelPfS_S_S_i_param_0];
	ld.param.u64 	%rd2, [_Z21transformPointsKernelPfS_S_S_i_param_1];
	ld.param.u64 	%rd3, [_Z21transformPointsKernelPfS_S_S_i_param_2];
	ld.param.u64 	%rd4, [_Z21transformPointsKernelPfS_S_S_i_param_3];
	ld.param.u32 	%r2, [_Z21transformPointsKernelPfS_S_S_i_param_4];
	mov.u32 	%r3, %ctaid.x;
	mov.u32 	%r4, %ntid.x;
	mov.u32 	%r5, %tid.x;
	mad.lo.s32 	%r1, %r3, %r4, %r5;
	setp.ge.s32 	%p1, %r1, %r2;
	@%p1 bra 	$L__BB1_2;
	cvta.to.global.u64 	%rd5, %rd1;
	cvta.to.global.u64 	%rd6, %rd2;
	cvta.to.global.u64 	%rd7, %rd3;
	cvta.to.global.u64 	%rd8, %rd4;
	mul.wide.s32 	%rd9, %r1, 4;
	add.s64 	%rd10, %rd5, %rd9;
	ld.global.f32 	%f1, [%rd10];
	add.s64 	%rd11, %rd6, %rd9;
	ld.global.f32 	%f2, [%rd11];
	add.s64 	%rd12, %rd7, %rd9;
	ld.global.f32 	%f3, [%rd12];
	ld.global.f32 	%f4, [%rd8];
	ld.global.f32 	%f5, [%rd8+4];
	mul.f32 	%f6, %f2, %f5;
	fma.rn.f32 	%f7, %f1, %f4, %f6;
	ld.global.f32 	%f8, [%rd8+8];
	fma.rn.f32 	%f9, %f3, %f8, %f7;
	ld.global.f32 	%f10, [%rd8+12];
	add.f32 	%f11, %f10, %f9;
	ld.global.f32 	%f12, [%rd8+16];
	ld.global.f32 	%f13, [%rd8+20];
	mul.f32 	%f14, %f2, %f13;
	fma.rn.f32 	%f15, %f1, %f12, %f14;
	ld.global.f32 	%f16, [%rd8+24];
	fma.rn.f32 	%f17, %f3, %f16, %f15;
	ld.global.f32 	%f18, [%rd8+28];
	add.f32 	%f19, %f18, %f17;
	ld.global.f32 	%f20, [%rd8+32];
	ld.global.f32 	%f21, [%rd8+36];
	mul.f32 	%f22, %f2, %f21;
	fma.rn.f32 	%f23, %f1, %f20, %f22;
	ld.global.f32 	%f24, [%rd8+40];
	fma.rn.f32 	%f25, %f3, %f24, %f23;
	ld.global.f32 	%f26, [%rd8+44];
	add.f32 	%f27, %f26, %f25;
	ld.global.f32 	%f28, [%rd8+48];
	ld.global.f32 	%f29, [%rd8+52];
	mul.f32 	%f30, %f2, %f29;
	fma.rn.f32 	%f31, %f1, %f28, %f30;
	ld.global.f32 	%f32, [%rd8+56];
	fma.rn.f32 	%f33, %f3, %f32, %f31;
	ld.global.f32 	%f34, [%rd8+60];
	add.f32 	%f35, %f34, %f33;
	div.rn.f32 	%f36, %f11, %f35;
	st.global.f32 	[%rd10], %f36;
	div.rn.f32 	%f37, %f19, %f35;
	st.global.f32 	[%rd11], %f37;
	div.rn.f32 	%f38, %f27, %f35;
	st.global.f32 	[%rd12], %f38;
$L__BB1_2:
	ret;

}
	// .globl	_Z24computeDistances2DKernelPfS_S_i
.visible .entry _Z24computeDistances2DKernelPfS_S_i(
	.param .u64 .ptr .align 1 _Z24computeDistances2DKernelPfS_S_i_param_0,
	.param .u64 .ptr .align 1 _Z24computeDistances2DKernelPfS_S_i_param_1,
	.param .u64 .ptr .align 1 _Z24computeDistances2DKernelPfS_S_i_param_2,
	.param .u32 _Z24computeDistances2DKernelPfS_S_i_param_3
)
{
	.reg .pred 	%p<2>;
	.reg .b32 	%r<6>;
	.reg .b32 	%f<6>;
	.reg .b64 	%rd<11>;

	ld.param.u64 	%rd1, [_Z24computeDistances2DKernelPfS_S_i_param_0];
	ld.param.u64 	%rd2, [_Z24computeDistances2DKernelPfS_S_i_param_1];
	ld.param.u64 	%rd3, [_Z24computeDistances2DKernelPfS_S_i_param_2];
	ld.param.u32 	%r2, [_Z24computeDistances2DKernelPfS_S_i_param_3];
	mov.u32 	%r3, %ctaid.x;
	mov.u32 	%r4, %ntid.x;
	mov.u32 	%r5, %tid.x;
	mad.lo.s32 	%r1, %r3, %r4, %r5;
	setp.ge.s32 	%p1, %r1, %r2;
	@%p1 bra 	$L__BB2_2;
	cvta.to.global.u64 	%rd4, %rd1;
	cvta.to.global.u64 	%rd5, %rd2;
	cvta.to.global.u64 	%rd6, %rd3;
	mul.wide.s32 	%rd7, %r1, 4;
	add.s64 	%rd8, %rd4, %rd7;
	ld.global.f32 	%f1, [%rd8];
	add.s64 	%rd9, %rd5, %rd7;
	ld.global.f32 	%f2, [%rd9];
	mul.f32 	%f3, %f2, %f2;
	fma.rn.f32 	%f4, %f1, %f1, %f3;
	sqrt.rn.f32 	%f5, %f4;
	add.s64 	%rd10, %rd6, %rd7;
	st.global.f32 	[%rd10], %f5;
$L__BB2_2:
	ret;

}
	// .globl	_Z26filterPointsByRadiusKernelPfS_S_S_Pbfi
.visible .entry _Z26filterPointsByRadiusKernelPfS_S_S_Pbfi(
	.param .u64 .ptr .align 1 _Z26filterPointsByRadiusKernelPfS_S_S_Pbfi_param_0,
	.param .u64 .ptr .align 1 _Z26filterPointsByRadiusKernelPfS_S_S_Pbfi_param_1,
	.param .u64 .ptr .align 1 _Z26filterPointsByRadiusKernelPfS_S_S_Pbfi_param_2,
	.param .u64 .ptr .align 1 _Z26filterPointsByRadiusKernelPfS_S_S_Pbfi_param_3,
	.param .u64 .ptr .align 1 _Z26filterPointsByRadiusKernelPfS_S_S_Pbfi_param_4,
	.param .f32 _Z26filterPointsByRadiusKernelPfS_S_S_Pbfi_param_5,
	.param .u32 _Z26filterPointsByRadiusKernelPfS_S_S_Pbfi_param_6
)
{
	.reg .pred 	%p<3>;
	.reg .b16 	%rs<2>;
	.reg .b32 	%r<6>;
	.reg .b32 	%f<3>;
	.reg .b64 	%rd<9>;

	ld.param.u64 	%rd1, [_Z26filterPointsByRadiusKernelPfS_S_S_Pbfi_param_3];
	ld.param.u64 	%rd2, [_Z26filterPointsByRadiusKernelPfS_S_S_Pbfi_param_4];
	ld.param.f32 	%f1, [_Z26filterPointsByRadiusKernelPfS_S_S_Pbfi_param_5];
	ld.param.u32 	%r2, [_Z26filterPointsByRadiusKernelPfS_S_S_Pbfi_param_6];
	mov.u32 	%r3, %ctaid.x;
	mov.u32 	%r4, %ntid.x;
	mov.u32 	%r5, %tid.x;
	mad.lo.s32 	%r1, %r3, %r4, %r5;
	setp.ge.s32 	%p1, %r1, %r2;
	@%p1 bra 	$L__BB3_2;
	cvta.to.global.u64 	%rd3, %rd1;
	cvta.to.global.u64 	%rd4, %rd2;
	cvt.s64.s32 	%rd5, %r1;
	mul.wide.s32 	%rd6, %r1, 4;
	add.s64 	%rd7, %rd3, %rd6;
	ld.global.f32 	%f2, [%rd7];
	setp.le.f32 	%p2, %f2, %f1;
	selp.u16 	%rs1, 1, 0, %p2;
	add.s64 	%rd8, %rd4, %rd5;
	st.global.u8 	[%rd8], %rs1;
$L__BB3_2:
	ret;

}
	// .globl	_Z19computeAnglesKernelPfS_S_i
.visible .entry _Z19computeAnglesKernelPfS_S_i(
	.param .u64 .ptr .align 1 _Z19computeAnglesKernelPfS_S_i_param_0,
	.param .u64 .ptr .align 1 _Z19computeAnglesKernelPfS_S_i_param_1,
	.param .u64 .ptr .align 1 _Z19computeAnglesKernelPfS_S_i_param_2,
	.param .u32 _Z19computeAnglesKernelPfS_S_i_param_3
)
{
	.reg .pred 	%p<8>;
	.reg .b32 	%r<7>;
	.reg .b32 	%f<35>;
	.reg .b64 	%rd<11>;
	.reg .b64 	%fd<3>;

	ld.param.u64 	%rd1, [_Z19computeAnglesKernelPfS_S_i_param_0];
	ld.param.u64 	%rd2, [_Z19computeAnglesKernelPfS_S_i_param_1];
	ld.param.u64 	%rd3, [_Z19computeAnglesKernelPfS_S_i_param_2];
	ld.param.u32 	%r2, [_Z19computeAnglesKernelPfS_S_i_param_3];
	mov.u32 	%r3, %ctaid.x;
	mov.u32 	%r4, %ntid.x;
	mov.u32 	%r5, %tid.x;
	mad.lo.s32 	%r1, %r3, %r4, %r5;
	setp.ge.s32 	%p1, %r1, %r2;
	@%p1 bra 	$L__BB4_2;
	cvta.to.global.u64 	%rd4, %rd2;
	cvta.to.global.u64 	%rd5, %rd1;
	cvta.to.global.u64 	%rd6, %rd3;
	mul.wide.s32 	%rd7, %r1, 4;
	add.s64 	%rd8, %rd4, %rd7;
	ld.global.f32 	%f1, [%rd8];
	add.s64 	%rd9, %rd5, %rd7;
	ld.global.f32 	%f2, [%rd9];
	abs.f32 	%f3, %f2;
	abs.f32 	%f4, %f1;
	setp.gt.f32 	%p2, %f4, %f3;
	selp.f32 	%f5, %f4, %f3, %p2;
	selp.f32 	%f6, %f3, %f4, %p2;
	div.rn.f32 	%f7, %f6, %f5;
	mul.f32 	%f8, %f7, %f7;
	fma.rn.f32 	%f9, %f8, 0f3B33710B, 0fBC807748;
	fma.rn.f32 	%f10, %f9, %f8, 0f3D2CDAB2;
	fma.rn.f32 	%f11, %f10, %f8, 0fBD992D10;
	fma.rn.f32 	%f12, %f11, %f8, 0f3DD9EA6C;
	fma.rn.f32 	%f13, %f12, %f8, 0fBE117CB1;
	fma.rn.f32 	%f14, %f13, %f8, 0f3E4CBCE0;
	fma.rn.f32 	%f15, %f14, %f8, 0fBEAAAA7D;
	mul.f32 	%f16, %f8, %f15;
	fma.rn.f32 	%f17, %f16, %f7, %f7;
	neg.f32 	%f18, %f17;
	fma.rn.f32 	%f19, 0f3F6EE581, 0f3FD774EB, %f18;
	selp.f32 	%f20, %f19, %f17, %p2;
	selp.f32 	%f21, 0f3F6EE581, 0f3FEEE581, %p2;
	selp.f32 	%f22, %f17, %f18, %p2;
	mov.b32 	%r6, %f2;
	fma.rn.f32 	%f23, %f21, 0f3FD774EB, %f22;
	setp.lt.s32 	%p3, %r6, 0;
	selp.f32 	%f24, %f23, %f20, %p3;
	add.f32 	%f25, %f4, %f3;
	setp.eq.f32 	%p4, %f5, 0f00000000;
	selp.f32 	%f26, 0f40490FDB, 0f00000000, %p3;
	setp.eq.f32 	%p5, %f3, %f4;
	selp.f32 	%f27, 0f4016CBE4, 0f3F490FDB, %p3;
	selp.f32 	%f28, %f27, %f24, %p5;
	selp.f32 	%f29, %f26, %f28, %p4;
	abs.f32 	%f30, %f25;
	setp.nan.f32 	%p6, %f30, %f30;
	copysign.f32 	%f31, %f1, %f29;
	selp.f32 	%f32, %f25, %f31, %p6;
	setp.lt.f32 	%p7, %f32, 0f00000000;
	cvt.f64.f32 	%fd1, %f32;
	add.f64 	%fd2, %fd1, 0d401921FB54442D18;
	cvt.rn.f32.f64 	%f33, %fd2;
	selp.f32 	%f34, %f33, %f32, %p7;
	add.s64 	%rd10, %rd6, %rd7;
	st.global.f32 	[%rd10], %f34;
$L__BB4_2:
	ret;

}
	// .globl	_Z27classifyPointsInPatchKernelPfS_Pbiffff
.visible .entry _Z27classifyPointsInPatchKernelPfS_Pbiffff(
	.param .u64 .ptr .align 1 _Z27classifyPointsInPatchKernelPfS_Pbiffff_param_0,
	.param .u64 .ptr .align 1 _Z27classifyPointsInPatchKernelPfS_Pbiffff_param_1,
	.param .u64 .ptr .align 1 _Z27classifyPointsInPatchKernelPfS_Pbiffff_param_2,
	.param .u32 _Z27classifyPointsInPatchKernelPfS_Pbiffff_param_3,
	.param .f32 _Z27classifyPointsInPatchKernelPfS_Pbiffff_param_4,
	.param .f32 _Z27classifyPointsInPatchKernelPfS_Pbiffff_param_5,
	.param .f32 _Z27classifyPointsInPatchKernelPfS_Pbiffff_param_6,
	.param .f32 _Z27classifyPointsInPatchKernelPfS_Pbiffff_param_7
)
{
	.reg .pred 	%p<9>;
	.reg .b16 	%rs<2>;
	.reg .b32 	%r<6>;
	.reg .b32 	%f<7>;
	.reg .b64 	%rd<12>;

	ld.param.u64 	%rd1, [_Z27classifyPointsInPatchKernelPfS_Pbiffff_param_0];
	ld.param.u64 	%rd2, [_Z27classifyPointsInPatchKernelPfS_Pbiffff_param_1];
	ld.param.u64 	%rd3, [_Z27classifyPointsInPatchKernelPfS_Pbiffff_param_2];
	ld.param.u32 	%r2, [_Z27classifyPointsInPatchKernelPfS_Pbiffff_param_3];
	ld.param.f32 	%f1, [_Z27classifyPointsInPatchKernelPfS_Pbiffff_param_4];
	ld.param.f32 	%f2, [_Z27classifyPointsInPatchKernelPfS_Pbiffff_param_5];
	ld.param.f32 	%f3, [_Z27classifyPointsInPatchKernelPfS_Pbiffff_param_6];
	ld.param.f32 	%f4, [_Z27classifyPointsInPatchKernelPfS_Pbiffff_param_7];
	mov.u32 	%r3, %ctaid.x;
	mov.u32 	%r4, %ntid.x;
	mov.u32 	%r5, %tid.x;
	mad.lo.s32 	%r1, %r3, %r4, %r5;
	setp.ge.s32 	%p1, %r1, %r2;
	@%p1 bra 	$L__BB5_2;
	cvta.to.global.u64 	%rd4, %rd2;
	cvta.to.global.u64 	%rd5, %rd3;
	cvta.to.global.u64 	%rd6, %rd1;
	cvt.s64.s32 	%rd7, %r1;
	mul.wide.s32 	%rd8, %r1, 4;
	add.s64 	%rd9, %rd6, %rd8;
	ld.global.f32 	%f5, [%rd9];
	setp.ge.f32 	%p2, %f5, %f1;
	setp.lt.f32 	%p3, %f5, %f2;
	and.pred  	%p4, %p2, %p3;
	add.s64 	%rd10, %rd4, %rd8;
	ld.global.f32 	%f6, [%rd10];
	setp.ge.f32 	%p5, %f6, %f3;
	setp.lt.f32 	%p6, %f6, %f4;
	and.pred  	%p7, %p5, %p6;
	and.pred  	%p8, %p4, %p7;
	selp.u16 	%rs1, 1, 0, %p8;
	add.s64 	%rd11, %rd5, %rd7;
	st.global.u8 	[%rd11], %rs1;
$L__BB5_2:
	ret;

}
	// .globl	_Z27computePlaneDistancesKernelPfS_S_S_iffffff
.visible .entry _Z27computePlaneDistancesKernelPfS_S_S_iffffff(
	.param .u64 .ptr .align 1 _Z27computePlaneDistancesKernelPfS_S_S_iffffff_param_0,
	.param .u64 .ptr .align 1 _Z27computePlaneDistancesKernelPfS_S_S_iffffff_param_1,
	.param .u64 .ptr .align 1 _Z27computePlaneDistancesKernelPfS_S_S_iffffff_param_2,
	.param .u64 .ptr .align 1 _Z27computePlaneDistancesKernelPfS_S_S_iffffff_param_3,
	.param .u32 _Z27computePlaneDistancesKernelPfS_S_S_iffffff_param_4,
	.param .f32 _Z27computePlaneDistancesKernelPfS_S_S_iffffff_param_5,
	.param .f32 _Z27computePlaneDistancesKernelPfS_S_S_iffffff_param_6,
	.param .f32 _Z27computePlaneDistancesKernelPfS_S_S_iffffff_param_7,
	.param .f32 _Z27computePlaneDistancesKernelPfS_S_S_iffffff_param_8,
	.param .f32 _Z27computePlaneDistancesKernelPfS_S_S_iffffff_param_9,
	.param .f32 _Z27computePlaneDistancesKernelPfS_S_S_iffffff_param_10
)
{
	.reg .pred 	%p<2>;
	.reg .b32 	%r<6>;
	.reg .b32 	%f<17>;
	.reg .b64 	%rd<14>;

	ld.param.u64 	%rd1, [_Z27computePlaneDistancesKernelPfS_S_S_iffffff_param_0];
	ld.param.u64 	%rd2, [_Z27computePlaneDistancesKernelPfS_S_S_iffffff_param_1];
	ld.param.u64 	%rd3, [_Z27computePlaneDistancesKernelPfS_S_S_iffffff_param_2];
	ld.param.u64 	%rd4, [_Z27computePlaneDistancesKernelPfS_S_S_iffffff_param_3];
	ld.param.u32 	%r2, [_Z27computePlaneDistancesKernelPfS_S_S_iffffff_param_4];
	ld.param.f32 	%f1, [_Z27computePlaneDistancesKernelPfS_S_S_iffffff_param_5];
	ld.param.f32 	%f2, [_Z27computePlaneDistancesKernelPfS_S_S_iffffff_param_6];
	ld.param.f32 	%f3, [_Z27computePlaneDistancesKernelPfS_S_S_iffffff_param_7];
	ld.param.f32 	%f4, [_Z27computePlaneDistancesKernelPfS_S_S_iffffff_param_8];
	ld.param.f32 	%f5, [_Z27computePlaneDistancesKernelPfS_S_S_iffffff_param_9];
	ld.param.f32 	%f6, [_Z27computePlaneDistancesKernelPfS_S_S_iffffff_param_10];
	mov.u32 	%r3, %ctaid.x;
	mov.u32 	%r4, %ntid.x;
	mov.u32 	%r5, %tid.x;
	mad.lo.s32 	%r1, %r3, %r4, %r5;
	setp.ge.s32 	%p1, %r1, %r2;
	@%p1 bra 	$L__BB6_2;
	cvta.to.global.u64 	%rd5, %rd1;
	cvta.to.global.u64 	%rd6, %rd2;
	cvta.to.global.u64 	%rd7, %rd3;
	cvta.to.global.u64 	%rd8, %rd4;
	mul.wide.s32 	%rd9, %r1, 4;
	add.s64 	%rd10, %rd5, %rd9;
	ld.global.f32 	%f7, [%rd10];
	sub.f32 	%f8, %f7, %f1;
	add.s64 	%rd11, %rd6, %rd9;
	ld.global.f32 	%f9, [%rd11];
	sub.f32 	%f10, %f9, %f2;
	add.s64 	%rd12, %rd7, %rd9;
	ld.global.f32 	%f11, [%rd12];
	sub.f32 	%f12, %f11, %f3;
	mul.f32 	%f13, %f5, %f10;
	fma.rn.f32 	%f14, %f4, %f8, %f13;
	fma.rn.f32 	%f15, %f6, %f12, %f14;
	abs.f32 	%f16, %f15;
	add.s64 	%rd13, %rd8, %rd9;
	st.global.f32 	[%rd13], %f16;
$L__BB6_2:
	ret;

}
	// .globl	_Z26classifyGroundPointsKernelPfPbfi
.visible .entry _Z26classifyGroundPointsKernelPfPbfi(
	.param .u64 .ptr .align 1 _Z26classifyGroundPointsKernelPfPbfi_param_0,
	.param .u64 .ptr .align 1 _Z26classifyGroundPointsKernelPfPbfi_param_1,
	.param .f32 _Z26classifyGroundPointsKernelPfPbfi_param_2,
	.param .u32 _Z26classifyGroundPointsKernelPfPbfi_param_3
)
{
	.reg .pred 	%p<3>;
	.reg .b16 	%rs<2>;
	.reg .b32 	%r<6>;
	.reg .b32 	%f<3>;
	.reg .b64 	%rd<9>;

	ld.param.u64 	%rd1, [_Z26classifyGroundPointsKernelPfPbfi_param_0];
	ld.param.u64 	%rd2, [_Z26classifyGroundPointsKernelPfPbfi_param_1];
	ld.param.f32 	%f1, [_Z26classifyGroundPointsKernelPfPbfi_param_2];
	ld.param.u32 	%r2, [_Z26classifyGroundPointsKernelPfPbfi_param_3];
	mov.u32 	%r3, %ctaid.x;
	mov.u32 	%r4, %ntid.x;
	mov.u32 	%r5, %tid.x;
	mad.lo.s32 	%r1, %r3, %r4, %r5;
	setp.ge.s32 	%p1, %r1, %r2;
	@%p1 bra 	$L__BB7_2;
	cvta.to.global.u64 	%rd3, %rd1;
	cvta.to.global.u64 	%rd4, %rd2;
	cvt.s64.s32 	%rd5, %r1;
	mul.wide.s32 	%rd6, %r1, 4;
	add.s64 	%rd7, %rd3, %rd6;
	ld.global.f32 	%f2, [%rd7];
	setp.lt.f32 	%p2, %f2, %f1;
	selp.u16 	%rs1, 1, 0, %p2;
	add.s64 	%rd8, %rd4, %rd5;
	st.global.u8 	[%rd8], %rs1;
$L__BB7_2:
	ret;

}
	// .globl	_ZN3cub18CUB_300001_SM_10006detail11EmptyKernelIvEEvv
.visible .entry _ZN3cub18CUB_300001_SM_10006detail11EmptyKernelIvEEvv()
{


	ret;

}


// ===== COMPILED SASS (sm_100) =====

	.target	sm_100

	.elftype	@"ET_EXEC"


//--------------------- .note.nv.tkinfo           --------------------------
	.section	.note.nv.tkinfo,"",@"SHT_NOTE"
	.sectionflags	@"SHF_NOTE_NV_TKINFO"
	.tkinfo
        /*0018*/ 	.word	0x00000002
        /*0030*/ 	.string	""
        /*0030*/ 	.string	"ptxas"
        /*0030*/ 	.string	"Cuda compilation tools, release 13.0, V13.0.88"
        /*0030*/ 	.string	"Build cuda_13.0.r13.0/compiler.36424714_0"
        /*0030*/ 	.string	"-arch sm_100 -m 64 "



//--------------------- .note.nv.cuinfo           --------------------------
	.section	.note.nv.cuinfo,"",@"SHT_NOTE"
	.sectionflags	@"SHF_NOTE_NV_CUINFO"
        /*0018*/ 	.short	0x0002
        /*001a*/ 	.short	0x0064
        /*001c*/ 	.short	0x0082
	.zero		2


//--------------------- .nv.info                  --------------------------
	.section	.nv.info,"",@"SHT_CUDA_INFO"
	.align	4


	//----- nvinfo : EIATTR_REGCOUNT
	.align		4
        /*0000*/ 	.byte	0x04, 0x2f
        /*0002*/ 	.short	(.L_44 - .L_43)
	.align		4
.L_43:
        /*0004*/ 	.word	index@(_Z18rotatePointsKernelPfS_S_ffi)
        /*0008*/ 	.word	0x0000000c


	//----- nvinfo : EIATTR_FRAME_SIZE
	.align		4
.L_44:
        /*000c*/ 	.byte	0x04, 0x11
        /*000e*/ 	.short	(.L_46 - .L_45)
	.align		4
.L_45:
        /*0010*/ 	.word	index@(_Z18rotatePointsKernelPfS_S_ffi)
        /*0014*/ 	.word	0x00000000


	//----- nvinfo : EIATTR_REGCOUNT
	.align		4
.L_46:
        /*0018*/ 	.byte	0x04, 0x2f
        /*001a*/ 	.short	(.L_48 - .L_47)
	.align		4
.L_47:
        /*001c*/ 	.word	index@(_Z21transformPointsKernelPfS_S_S_i)
        /*0020*/ 	.word	0x0000001f


	//----- nvinfo : EIATTR_FRAME_SIZE
	.align		4
.L_48:
        /*0024*/ 	.byte	0x04, 0x11
        /*0026*/ 	.short	(.L_50 - .L_49)
	.align		4
.L_49:
        /*0028*/ 	.word	index@($__internal_2_$__cuda_sm3x_div_rn_noftz_f32_slowpath)
        /*002c*/ 	.word	0x00000000


	//----- nvinfo : EIATTR_FRAME_SIZE
	.align		4
.L_50:
        /*0030*/ 	.byte	0x04, 0x11
        /*0032*/ 	.short	(.L_52 - .L_51)
	.align		4
.L_51:
        /*0034*/ 	.word	index@(_Z21transformPointsKernelPfS_S_S_i)
        /*0038*/ 	.word	0x00000000


	//----- nvinfo : EIATTR_REGCOUNT
	.align		4
.L_52:
        /*003c*/ 	.byte	0x04, 0x2f
        /*003e*/ 	.short	(.L_54 - .L_53)
	.align		4
.L_53:
        /*0040*/ 	.word	index@(_Z24computeDistances2DKernelPfS_S_i)
        /*0044*/ 	.word	0x0000000b


	//----- nvinfo : EIATTR_FRAME_SIZE
	.align		4
.L_54:
        /*0048*/ 	.byte	0x04, 0x11
        /*004a*/ 	.short	(.L_56 - .L_55)
	.align		4
.L_55:
        /*004c*/ 	.word	index@($__internal_1_$__cuda_sm20_sqrt_rn_f32_slowpath)
        /*0050*/ 	.word	0x00000000


	//----- nvinfo : EIATTR_FRAME_SIZE
	.align		4
.L_56:
        /*0054*/ 	.byte	0x04, 0x11
        /*0056*/ 	.short	(.L_58 - .L_57)
	.align		4
.L_57:
        /*0058*/ 	.word	index@(_Z24computeDistances2DKernelPfS_S_i)
        /*005c*/ 	.word	0x00000000


	//----- nvinfo : EIATTR_REGCOUNT
	.align		4
.L_58:
        /*0060*/ 	.byte	0x04, 0x2f
        /*0062*/ 	.short	(.L_60 - .L_59)
	.align		4
.L_59:
        /*0064*/ 	.word	index@(_Z26filterPointsByRadiusKernelPfS_S_S_Pbfi)
        /*0068*/ 	.word	0x0000000a


	//----- nvinfo : EIATTR_FRAME_SIZE
	.align		4
.L_60:
        /*006c*/ 	.byte	0x04, 0x11
        /*006e*/ 	.short	(.L_62 - .L_61)
	.align		4
.L_61:
        /*0070*/ 	.word	index@(_Z26filterPointsByRadiusKernelPfS_S_S_Pbfi)
        /*0074*/ 	.word	0x00000000


	//----- nvinfo : EIATTR_REGCOUNT
	.align		4
.L_62:
        /*0078*/ 	.byte	0x04, 0x2f
        /*007a*/ 	.short	(.L_64 - .L_63)
	.align		4
.L_63:
        /*007c*/ 	.word	index@(_Z19computeAnglesKernelPfS_S_i)
        /*0080*/ 	.word	0x00000014


	//----- nvinfo : EIATTR_FRAME_SIZE
	.align		4
.L_64:
        /*0084*/ 	.byte	0x04, 0x11
        /*0086*/ 	.short	(.L_66 - .L_65)
	.align		4
.L_65:
        /*0088*/ 	.word	index@($__internal_0_$__cuda_sm3x_div_rn_noftz_f32_slowpath)
        /*008c*/ 	.word	0x00000000


	//----- nvinfo : EIATTR_FRAME_SIZE
	.align		4
.L_66:
        /*0090*/ 	.byte	0x04, 0x11
        /*0092*/ 	.short	(.L_68 - .L_67)
	.align		4
.L_67:
        /*0094*/ 	.word	index@(_Z19computeAnglesKernelPfS_S_i)
        /*0098*/ 	.word	0x00000000


	//----- nvinfo : EIATTR_REGCOUNT
	.align		4
.L_68:
        /*009c*/ 	.byte	0x04, 0x2f
        /*009e*/ 	.short	(.L_70 - .L_69)
	.align		4
.L_69:
        /*00a0*/ 	.word	index@(_Z27classifyPointsInPatchKernelPfS_Pbiffff)
        /*00a4*/ 	.word	0x0000000a


	//----- nvinfo : EIATTR_FRAME_SIZE
	.align		4
.L_70:
        /*00a8*/ 	.byte	0x04, 0x11
        /*00aa*/ 	.short	(.L_72 - .L_71)
	.align		4
.L_71:
        /*00ac*/ 	.word	index@(_Z27classifyPointsInPatchKernelPfS_Pbiffff)
        /*00b0*/ 	.word	0x00000000


	//----- nvinfo : EIATTR_REGCOUNT
	.align		4
.L_72:
        /*00b4*/ 	.byte	0x04, 0x2f
        /*00b6*/ 	.short	(.L_74 - .L_73)
	.align		4
.L_73:
        /*00b8*/ 	.word	index@(_Z27computePlaneDistancesKernelPfS_S_S_iffffff)
        /*00bc*/ 	.word	0x0000000e


	//----- nvinfo : EIATTR_FRAME_SIZE
	.align		4
.L_74:
        /*00c0*/ 	.byte	0x04, 0x11
        /*00c2*/ 	.short	(.L_76 - .L_75)
	.align		4
.L_75:
        /*00c4*/ 	.word	index@(_Z27computePlaneDistancesKernelPfS_S_S_iffffff)
        /*00c8*/ 	.word	0x00000000


	//----- nvinfo : EIATTR_REGCOUNT
	.align		4
.L_76:
        /*00cc*/ 	.byte	0x04, 0x2f
        /*00ce*/ 	.short	(.L_78 - .L_77)
	.align		4
.L_77:
        /*00d0*/ 	.word	index@(_Z26classifyGroundPointsKernelPfPbfi)
        /*00d4*/ 	.word	0x0000000a


	//----- nvinfo : EIATTR_FRAME_SIZE
	.align		4
.L_78:
        /*00d8*/ 	.byte	0x04, 0x11
        /*00da*/ 	.short	(.L_80 - .L_79)
	.align		4
.L_79:
        /*00dc*/ 	.word	index@(_Z26classifyGroundPointsKernelPfPbfi)
        /*00e0*/ 	.word	0x00000000


	//----- nvinfo : EIATTR_REGCOUNT
	.align		4
.L_80:
        /*00e4*/ 	.byte	0x04, 0x2f
        /*00e6*/ 	.short	(.L_82 - .L_81)
	.align		4
.L_81:
        /*00e8*/ 	.word	index@(_ZN3cub18CUB_300001_SM_10006detail11EmptyKernelIvEEvv)
        /*00ec*/ 	.word	0x00000004


	//----- nvinfo : EIATTR_FRAME_SIZE
	.align		4
.L_82:
        /*00f0*/ 	.byte	0x04, 0x11
        /*00f2*/ 	.short	(.L_84 - .L_83)
	.align		4
.L_83:
        /*00f4*/ 	.word	index@(_ZN3cub18CUB_300001_SM_10006detail11EmptyKernelIvEEvv)
        /*00f8*/ 	.word	0x00000000


	//----- nvinfo : EIATTR_MIN_STACK_SIZE
	.align		4
.L_84:
        /*00fc*/ 	.byte	0x04, 0x12
        /*00fe*/ 	.short	(.L_86 - .L_85)
	.align		4
.L_85:
        /*0100*/ 	.word	index@(_ZN3cub18CUB_300001_SM_10006detail11EmptyKernelIvEEvv)
        /*0104*/ 	.word	0x00000000


	//----- nvinfo : EIATTR_MIN_STACK_SIZE
	.align		4
.L_86:
        /*0108*/ 	.byte	0x04, 0x12
        /*010a*/ 	.short	(.L_88 - .L_87)
	.align		4
.L_87:
        /*010c*/ 	.word	index@(_Z26classifyGroundPointsKernelPfPbfi)
        /*0110*/ 	.word	0x00000000


	//----- nvinfo : EIATTR_MIN_STACK_SIZE
	.align		4
.L_88:
        /*0114*/ 	.byte	0x04, 0x12
        /*0116*/ 	.short	(.L_90 - .L_89)
	.align		4
.L_89:
        /*0118*/ 	.word	index@(_Z27computePlaneDistancesKernelPfS_S_S_iffffff)
        /*011c*/ 	.word	0x00000000


	//----- nvinfo : EIATTR_MIN_STACK_SIZE
	.align		4
.L_90:
        /*0120*/ 	.byte	0x04, 0x12
        /*0122*/ 	.short	(.L_92 - .L_91)
	.align		4
.L_91:
        /*0124*/ 	.word	index@(_Z27classifyPointsInPatchKernelPfS_Pbiffff)
        /*0128*/ 	.word	0x00000000


	//----- nvinfo : EIATTR_MIN_STACK_SIZE
	.align		4
.L_92:
        /*012c*/ 	.byte	0x04, 0x12
        /*012e*/ 	.short	(.L_94 - .L_93)
	.align		4
.L_93:
        /*0130*/ 	.word	index@(_Z19computeAnglesKernelPfS_S_i)
        /*0134*/ 	.word	0x00000000


	//----- nvinfo : EIATTR_MIN_STACK_SIZE
	.align		4
.L_94:
        /*0138*/ 	.byte	0x04, 0x12
        /*013a*/ 	.short	(.L_96 - .L_95)
	.align		4
.L_95:
        /*013c*/ 	.word	index@(_Z26filterPointsByRadiusKernelPfS_S_S_Pbfi)
        /*0140*/ 	.word	0x00000000


	//----- nvinfo : EIATTR_MIN_STACK_SIZE
	.align		4
.L_96:
        /*0144*/ 	.byte	0x04, 0x12
        /*0146*/ 	.short	(.L_98 - .L_97)
	.align		4
.L_97:
        /*0148*/ 	.word	index@(_Z24computeDistances2DKernelPfS_S_i)
        /*014c*/ 	.word	0x00000000


	//----- nvinfo : EIATTR_MIN_STACK_SIZE
	.align		4
.L_98:
        /*0150*/ 	.byte	0x04, 0x12
        /*0152*/ 	.short	(.L_100 - .L_99)
	.align		4
.L_99:
        /*0154*/ 	.word	index@(_Z21transformPointsKernelPfS_S_S_i)
        /*0158*/ 	.word	0x00000000


	//----- nvinfo : EIATTR_MIN_STACK_SIZE
	.align		4
.L_100:
        /*015c*/ 	.byte	0x04, 0x12
        /*015e*/ 	.short	(.L_102 - .L_101)
	.align		4
.L_101:
        /*0160*/ 	.word	index@(_Z18rotatePointsKernelPfS_S_ffi)
        /*0164*/ 	.word	0x00000000
.L_102:


//--------------------- .nv.compat                --------------------------
	.section	.nv.compat,"",@"SHT_CUDA_COMPAT_INFO"
	.align	4
        /*0000*/ 	.byte	0x02, 0x09, 0x00, 0x00, 0x02, 0x02, 0x01, 0x00, 0x02, 0x05, 0x05, 0x00, 0x03, 0x07, 0x01, 0x01
        /*0010*/ 	.byte	0x02, 0x03, 0x00, 0x00, 0x02, 0x06, 0x01, 0x00, 0x04, 0x0b, 0x08, 0x00, 0x01, 0x00, 0x00, 0x00
        /*0020*/ 	.byte	0x00, 0x00, 0x00, 0x00


//--------------------- .nv.info._ZN3cub18CUB_300001_SM_10006detail11EmptyKernelIvEEvv --------------------------
	.section	.nv.info._ZN3cub18CUB_300001_SM_10006detail11EmptyKernelIvEEvv,"",@"SHT_CUDA_INFO"
	.sectionflags	@""
	.align	4


	//----- nvinfo : EIATTR_CUDA_API_VERSION
	.align		4
        /*0000*/ 	.byte	0x04, 0x37
        /*0002*/ 	.short	(.L_104 - .L_103)
.L_103:
        /*0004*/ 	.word	0x00000082


	//----- nvinfo : EIATTR_SPARSE_MMA_MASK
	.align		4
.L_104:
        /*0008*/ 	.byte	0x03, 0x50
        /*000a*/ 	.short	0x0000


	//----- nvinfo : EIATTR_MAXREG_COUNT
	.align		4
        /*000c*/ 	.byte	0x03, 0x1b
        /*000e*/ 	.short	0x00ff


	//----- nvinfo : EIATTR_MERCURY_ISA_VERSION
	.align		4
        /*0010*/ 	.byte	0x03, 0x5f
        /*0012*/ 	.short	0x0101


	//----- nvinfo : EIATTR_VRC_CTA_INIT_COUNT
	.align		4
        /*0014*/ 	.byte	0x02, 0x4a
	.zero		1
	.zero		1


	//----- nvinfo : EIATTR_EXIT_INSTR_OFFSETS
	.align		4
        /*0018*/ 	.byte	0x04, 0x1c
        /*001a*/ 	.short	(.L_106 - .L_105)


	//   ....[0]....
.L_105:
        /*001c*/ 	.word	0x00000010


	//----- nvinfo : EIATTR_SW_WAR
	.align		4
.L_106:
        /*0020*/ 	.byte	0x04, 0x36
        /*0022*/ 	.short	(.L_108 - .L_107)
.L_107:
        /*0024*/ 	.word	0x00000008
.L_108:


//--------------------- .nv.info._Z26classifyGroundPointsKernelPfPbfi --------------------------
	.section	.nv.info._Z26classifyGroundPointsKernelPfPbfi,"",@"SHT_CUDA_INFO"
	.sectionflags	@""
	.align	4


	//----- nvinfo : EIATTR_CUDA_API_VERSION
	.align		4
        /*0000*/ 	.byte	0x04, 0x37
        /*0002*/ 	.short	(.L_110 - .L_109)
.L_109:
        /*0004*/ 	.word	0x00000082


	//----- nvinfo : EIATTR_KPARAM_INFO
	.align		4
.L_110:
        /*0008*/ 	.byte	0x04, 0x17
        /*000a*/ 	.short	(.L_112 - .L_111)
.L_111:
        /*000c*/ 	.word	0x00000000
        /*0010*/ 	.short	0x0003
        /*0012*/ 	.short	0x0014
        /*0014*/ 	.byte	0x00, 0xf0, 0x11, 0x00


	//----- nvinfo : EIATTR_KPARAM_INFO
	.align		4
.L_112:
        /*0018*/ 	.byte	0x04, 0x17
        /*001a*/ 	.short	(.L_114 - .L_113)
.L_113:
        /*001c*/ 	.word	0x00000000
        /*0020*/ 	.short	0x0002
        /*0022*/ 	.short	0x0010
        /*0024*/ 	.byte	0x00, 0xf0, 0x11, 0x00


	//----- nvinfo : EIATTR_KPARAM_INFO
	.align		4
.L_114:
        /*0028*/ 	.byte	0x04, 0x17
        /*002a*/ 	.short	(.L_116 - .L_115)
.L_115:
        /*002c*/ 	.word	0x00000000
        /*0030*/ 	.short	0x0001
        /*0032*/ 	.short	0x0008
        /*0034*/ 	.byte	0x00, 0xf5, 0x21, 0x00


	//----- nvinfo : EIATTR_KPARAM_INFO
	.align		4
.L_116:
        /*0038*/ 	.byte	0x04, 0x17
        /*003a*/ 	.short	(.L_118 - .L_117)
.L_117:
        /*003c*/ 	.word	0x00000000
        /*0040*/ 	.short	0x0000
        /*0042*/ 	.short	0x0000
        /*0044*/ 	.byte	0x00, 0xf5, 0x21, 0x00


	//----- nvinfo : EIATTR_SPARSE_MMA_MASK
	.align		4
.L_118:
        /*0048*/ 	.byte	0x03, 0x50
        /*004a*/ 	.short	0x0000


	//----- nvinfo : EIATTR_MAXREG_COUNT
	.align		4
        /*004c*/ 	.byte	0x03, 0x1b
        /*004e*/ 	.short	0x00ff


	//----- nvinfo : EIATTR_MERCURY_ISA_VERSION
	.align		4
        /*0050*/ 	.byte	0x03, 0x5f
        /*0052*/ 	.short	0x0101


	//----- nvinfo : EIATTR_VRC_CTA_INIT_COUNT
	.align		4
        /*0054*/ 	.byte	0x02, 0x4a
	.zero		1
	.zero		1


	//----- nvinfo : EIATTR_EXIT_INSTR_OFFSETS
	.align		4
        /*0058*/ 	.byte	0x04, 0x1c
        /*005a*/ 	.short	(.L_120 - .L_119)


	//   ....[0]....
.L_119:
        /*005c*/ 	.word	0x00000070


	//   ....[1]....
        /*0060*/ 	.word	0x00000130


	//----- nvinfo : EIATTR_CBANK_PARAM_SIZE
	.align		4
.L_120:
        /*0064*/ 	.byte	0x03, 0x19
        /*0066*/ 	.short	0x0018


	//----- nvinfo : EIATTR_PARAM_CBANK
	.align		4
        /*0068*/ 	.byte	0x04, 0x0a
        /*006a*/ 	.short	(.L_122 - .L_121)
	.align		4
.L_121:
        /*006c*/ 	.word	index@(.nv.constant0._Z26classifyGroundPointsKernelPfPbfi)
        /*0070*/ 	.short	0x0380
        /*0072*/ 	.short	0x0018


	//----- nvinfo : EIATTR_SW_WAR
	.align		4
.L_122:
        /*0074*/ 	.byte	0x04, 0x36
        /*0076*/ 	.short	(.L_124 - .L_123)
.L_123:
        /*0078*/ 	.word	0x00000008
.L_124:


//--------------------- .nv.info._Z27computePlaneDistancesKernelPfS_S_S_iffffff --------------------------
	.section	.nv.info._Z27computePlaneDistancesKernelPfS_S_S_iffffff,"",@"SHT_CUDA_INFO"
	.sectionflags	@""
	.align	4


	//----- nvinfo : EIATTR_CUDA_API_VERSION
	.align		4
        /*0000*/ 	.byte	0x04, 0x37
        /*0002*/ 	.short	(.L_126 - .L_125)
.L_125:
        /*0004*/ 	.word	0x00000082


	//----- nvinfo : EIATTR_KPARAM_INFO
	.align		4
.L_126:
        /*0008*/ 	.byte	0x04, 0x17
        /*000a*/ 	.short	(.L_128 - .L_127)
.L_127:
        /*000c*/ 	.word	0x00000000
        /*0010*/ 	.short	0x000a
        /*0012*/ 	.short	0x0038
        /*0014*/ 	.byte	0x00, 0xf0, 0x11, 0x00


	//----- nvinfo : EIATTR_KPARAM_INFO
	.align		4
.L_128:
        /*0018*/ 	.byte	0x04, 0x17
        /*001a*/ 	.short	(.L_130 - .L_129)
.L_129:
        /*001c*/ 	.word	0x00000000
        /*0020*/ 	.short	0x0009
        /*0022*/ 	.short	0x0034
        /*0024*/ 	.byte	0x00, 0xf0, 0x11, 0x00


	//----- nvinfo : EIATTR_KPARAM_INFO
	.align		4
.L_130:
        /*0028*/ 	.byte	0x04, 0x17
        /*002a*/ 	.short	(.L_132 - .L_131)
.L_131:
        /*002c*/ 	.word	0x00000000
        /*0030*/ 	.short	0x0008
        /*0032*/ 	.short	0x0030
        /*0034*/ 	.byte	0x00, 0xf0, 0x11, 0x00


	//----- nvinfo : EIATTR_KPARAM_INFO
	.align		4
.L_132:
        /*0038*/ 	.byte	0x04, 0x17
        /*003a*/ 	.short	(.L_134 - .L_133)
.L_133:
        /*003c*/ 	.word	0x00000000
        /*0040*/ 	.short	0x0007
        /*0042*/ 	.short	0x002c
        /*0044*/ 	.byte	0x00, 0xf0, 0x11, 0x00


	//----- nvinfo : EIATTR_KPARAM_INFO
	.align		4
.L_134:
        /*0048*/ 	.byte	0x04, 0x17
        /*004a*/ 	.short	(.L_136 - .L_135)
.L_135:
        /*004c*/ 	.word	0x00000000
        /*0050*/ 	.short	0x0006
        /*0052*/ 	.short	0x0028
        /*0054*/ 	.byte	0x00, 0xf0, 0x11, 0x00


	//----- nvinfo : EIATTR_KPARAM_INFO
	.align		4
.L_136:
        /*0058*/ 	.byte	0x04, 0x17
        /*005a*/ 	.short	(.L_138 - .L_137)
.L_137:
        /*005c*/ 	.word	0x00000000
        /*0060*/ 	.short	0x0005
        /*0062*/ 	.short	0x0024
        /*0064*/ 	.byte	0x00, 0xf0, 0x11, 0x00


	//----- nvinfo : EIATTR_KPARAM_INFO
	.align		4
.L_138:
        /*0068*/ 	.byte	0x04, 0x17
        /*006a*/ 	.short	(.L_140 - .L_139)
.L_139:
        /*006c*/ 	.word	0x00000000
        /*0070*/ 	.short	0x0004
        /*0072*/ 	.short	0x0020
        /*0074*/ 	.byte	0x00, 0xf0, 0x11, 0x00


	//----- nvinfo : EIATTR_KPARAM_INFO
	.align		4
.L_140:
        /*0078*/ 	.byte	0x04, 0x17
        /*007a*/ 	.short	(.L_142 - .L_141)
.L_141:
        /*007c*/ 	.word	0x00000000
        /*0080*/ 	.short	0x0003
        /*0082*/ 	.short	0x0018
        /*0084*/ 	.byte	0x00, 0xf5, 0x21, 0x00


	//----- nvinfo : EIATTR_KPARAM_INFO
	.align		4
.L_142:
        /*0088*/ 	.byte	0x04, 0x17
        /*008a*/ 	.short	(.L_144 - .L_143)
.L_143:
        /*008c*/ 	.word	0x00000000
        /*0090*/ 	.short	0x0002
        /*0092*/ 	.short	0x0010
        /*0094*/ 	.byte	0x00, 0xf5, 0x21, 0x00


	//----- nvinfo : EIATTR_KPARAM_INFO
	.align		4
.L_144:
        /*0098*/ 	.byte	0x04, 0x17
        /*009a*/ 	.short	(.L_146 - .L_145)
.L_145:
        /*009c*/ 	.word	0x00000000
        /*00a0*/ 	.short	0x0001
        /*00a2*/ 	.short	0x0008
        /*00a4*/ 	.byte	0x00, 0xf5, 0x21, 0x00


	//----- nvinfo : EIATTR_KPARAM_INFO
	.align		4
.L_146:
        /*00a8*/ 	.byte	0x04, 0x17
        /*00aa*/ 	.short	(.L_148 - .L_147)
.L_147:
        /*00ac*/ 	.word	0x00000000
        /*00b0*/ 	.short	0x0000
        /*00b2*/ 	.short	0x0000
        /*00b4*/ 	.byte	0x00, 0xf5, 0x21, 0x00


	//----- nvinfo : EIATTR_SPARSE_MMA_MASK
	.align		4
.L_148:
        /*00b8*/ 	.byte	0x03, 0x50
        /*00ba*/ 	.short	0x0000


	//----- nvinfo : EIATTR_MAXREG_COUNT
	.align		4
        /*00bc*/ 	.byte	0x03, 0x1b
        /*00be*/ 	.short	0x00ff


	//----- nvinfo : EIATTR_MERCURY_ISA_VERSION
	.align		4
        /*00c0*/ 	.byte	0x03, 0x5f
        /*00c2*/ 	.short	0x0101


	//----- nvinfo : EIATTR_VRC_CTA_INIT_COUNT
	.align		4
        /*00c4*/ 	.byte	0x02, 0x4a
	.zero		1
	.zero		1


	//----- nvinfo : EIATTR_EXIT_INSTR_OFFSETS
	.align		4
        /*00c8*/ 	.byte	0x04, 0x1c
        /*00ca*/ 	.short	(.L_150 - .L_149)


	//   ....[0]....
.L_149:
        /*00cc*/ 	.word	0x00000070


	//   ....[1]....
        /*00d0*/ 	.word	0x00000200


	//----- nvinfo : EIATTR_CBANK_PARAM_SIZE
	.align		4
.L_150:
        /*00d4*/ 	.byte	0x03, 0x19
        /*00d6*/ 	.short	0x003c


	//----- nvinfo : EIATTR_PARAM_CBANK
	.align		4
        /*00d8*/ 	.byte	0x04, 0x0a
        /*00da*/ 	.short	(.L_152 - .L_151)
	.align		4
.L_151:
        /*00dc*/ 	.word	index@(.nv.constant0._Z27computePlaneDistancesKernelPfS_S_S_iffffff)
        /*00e0*/ 	.short	0x0380
        /*00e2*/ 	.short	0x003c


	//----- nvinfo : EIATTR_SW_WAR
	.align		4
.L_152:
        /*00e4*/ 	.byte	0x04, 0x36
        /*00e6*/ 	.short	(.L_154 - .L_153)
.L_153:
        /*00e8*/ 	.word	0x00000008
.L_154:


//--------------------- .nv.info._Z27classifyPointsInPatchKernelPfS_Pbiffff --------------------------
	.section	.nv.info._Z27classifyPointsInPatchKernelPfS_Pbiffff,"",@"SHT_CUDA_INFO"
	.sectionflags	@""
	.align	4


	//----- nvinfo : EIATTR_CUDA_API_VERSION
	.align		4
        /*0000*/ 	.byte	0x04, 0x37
        /*0002*/ 	.short	(.L_156 - .L_155)
.L_155:
        /*0004*/ 	.word	0x00000082


	//----- nvinfo : EIATTR_KPARAM_INFO
	.align		4
.L_156:
        /*0008*/ 	.byte	0x04, 0x17
        /*000a*/ 	.short	(.L_158 - .L_157)
.L_157:
        /*000c*/ 	.word	0x00000000
        /*0010*/ 	.short	0x0007
        /*0012*/ 	.short	0x0028
        /*0014*/ 	.byte	0x00, 0xf0, 0x11, 0x00


	//----- nvinfo : EIATTR_KPARAM_INFO
	.align		4
.L_158:
        /*0018*/ 	.byte	0x04, 0x17
        /*001a*/ 	.short	(.L_160 - .L_159)
.L_159:
        /*001c*/ 	.word	0x00000000
        /*0020*/ 	.short	0x0006
        /*0022*/ 	.short	0x0024
        /*0024*/ 	.byte	0x00, 0xf0, 0x11, 0x00


	//----- nvinfo : EIATTR_KPARAM_INFO
	.align		4
.L_160:
        /*0028*/ 	.byte	0x04, 0x17
        /*002a*/ 	.short	(.L_162 - .L_161)
.L_161:
        /*002c*/ 	.word	0x00000000
        /*0030*/ 	.short	0x0005
        /*0032*/ 	.short	0x0020
        /*0034*/ 	.byte	0x00, 0xf0, 0x11, 0x00


	//----- nvinfo : EIATTR_KPARAM_INFO
	.align		4
.L_162:
        /*0038*/ 	.byte	0x04, 0x17
        /*003a*/ 	.short	(.L_164 - .L_163)
.L_163:
        /*003c*/ 	.word	0x00000000
        /*0040*/ 	.short	0x0004
        /*0042*/ 	.short	0x001c
        /*0044*/ 	.byte	0x00, 0xf0, 0x11, 0x00


	//----- nvinfo : EIATTR_KPARAM_INFO
	.align		4
.L_164:
        /*0048*/ 	.byte	0x04, 0x17
        /*004a*/ 	.short	(.L_166 - .L_165)
.L_165:
        /*004c*/ 	.word	0x00000000
        /*0050*/ 	.short	0x0003
        /*0052*/ 	.short	0x0018
        /*0054*/ 	.byte	0x00, 0xf0, 0x11, 0x00


	//----- nvinfo : EIATTR_KPARAM_INFO
	.align		4
.L_166:
        /*0058*/ 	.byte	0x04, 0x17
        /*005a*/ 	.short	(.L_168 - .L_167)
.L_167:
        /*005c*/ 	.word	0x00000000
        /*0060*/ 	.short	0x0002
        /*0062*/ 	.short	0x0010
        /*0064*/ 	.byte	0x00, 0xf5, 0x21, 0x00


	//----- nvinfo : EIATTR_KPARAM_INFO
	.align		4
.L_168:
        /*0068*/ 	.byte	0x04, 0x17
        /*006a*/ 	.short	(.L_170 - .L_169)
.L_169:
        /*006c*/ 	.word	0x00000000
        /*0070*/ 	.short	0x0001
        /*0072*/ 	.short	0x0008
        /*0074*/ 	.byte	0x00, 0xf5, 0x21, 0x00


	//----- nvinfo : EIATTR_KPARAM_INFO
	.align		4
.L_170:
        /*0078*/ 	.byte	0x04, 0x17
        /*007a*/ 	.short	(.L_172 - .L_171)
.L_171:
        /*007c*/ 	.word	0x00000000
        /*0080*/ 	.short	0x0000
        /*0082*/ 	.short	0x0000
        /*0084*/ 	.byte	0x00, 0xf5, 0x21, 0x00


	//----- nvinfo : EIATTR_SPARSE_MMA_MASK
	.align		4
.L_172:
        /*0088*/ 	.byte	0x03, 0x50
        /*008a*/ 	.short	0x0000


	//----- nvinfo : EIATTR_MAXREG_COUNT
	.align		4
        /*008c*/ 	.byte	0x03, 0x1b
        /*008e*/ 	.short	0x00ff


	//----- nvinfo : EIATTR_MERCURY_ISA_VERSION
	.align		4
        /*0090*/ 	.byte	0x03, 0x5f
        /*0092*/ 	.short	0x0101


	//----- nvinfo : EIATTR_VRC_CTA_INIT_COUNT
	.align		4
        /*0094*/ 	.byte	0x02, 0x4a
	.zero		1
	.zero		1


	//----- nvinfo : EIATTR_EXIT_INSTR_OFFSETS
	.align		4
        /*0098*/ 	.byte	0x04, 0x1c
        /*009a*/ 	.short	(.L_174 - .L_173)


	//   ....[0]....
.L_173:
        /*009c*/ 	.word	0x00000070


	//   ....[1]....
        /*00a0*/ 	.word	0x000001c0


	//----- nvinfo : EIATTR_CBANK_PARAM_SIZE
	.align		4
.L_174:
        /*00a4*/ 	.byte	0x03, 0x19
        /*00a6*/ 	.short	0x002c


	//----- nvinfo : EIATTR_PARAM_CBANK
	.align		4
        /*00a8*/ 	.byte	0x04, 0x0a
        /*00aa*/ 	.short	(.L_176 - .L_175)
	.align		4
.L_175:
        /*00ac*/ 	.word	index@(.nv.constant0._Z27classifyPointsInPatchKernelPfS_Pbiffff)
        /*00b0*/ 	.short	0x0380
        /*00b2*/ 	.short	0x002c


	//----- nvinfo : EIATTR_SW_WAR
	.align		4
.L_176:
        /*00b4*/ 	.byte	0x04, 0x36
        /*00b6*/ 	.short	(.L_178 - .L_177)
.L_177:
        /*00b8*/ 	.word	0x00000008
.L_178:


//--------------------- .nv.info._Z19computeAnglesKernelPfS_S_i --------------------------
	.section	.nv.info._Z19computeAnglesKernelPfS_S_i,"",@"SHT_CUDA_INFO"
	.sectionflags	@""
	.align	4


	//----- nvinfo : EIATTR_CUDA_API_VERSION
	.align		4
        /*0000*/ 	.byte	0x04, 0x37
        /*0002*/ 	.short	(.L_180 - .L_179)
.L_179:
        /*0004*/ 	.word	0x00000082


	//----- nvinfo : EIATTR_KPARAM_INFO
	.align		4
.L_180:
        /*0008*/ 	.byte	0x04, 0x17
        /*000a*/ 	.short	(.L_182 - .L_181)
.L_181:
        /*000c*/ 	.word	0x00000000
        /*0010*/ 	.short	0x0003
        /*0012*/ 	.short	0x0018
        /*0014*/ 	.byte	0x00, 0xf0, 0x11, 0x00


	//----- nvinfo : EIATTR_KPARAM_INFO
	.align		4
.L_182:
        /*0018*/ 	.byte	0x04, 0x17
        /*001a*/ 	.short	(.L_184 - .L_183)
.L_183:
        /*001c*/ 	.word	0x00000000
        /*0020*/ 	.short	0x0002
        /*0022*/ 	.short	0x0010
        /*0024*/ 	.byte	0x00, 0xf5, 0x21, 0x00


	//----- nvinfo : EIATTR_KPARAM_INFO
	.align		4
.L_184:
        /*0028*/ 	.byte	0x04, 0x17
        /*002a*/ 	.short	(.L_186 - .L_185)
.L_185:
        /*002c*/ 	.word	0x00000000
        /*0030*/ 	.short	0x0001
        /*0032*/ 	.short	0x0008
        /*0034*/ 	.byte	0x00, 0xf5, 0x21, 0x00


	//----- nvinfo : EIATTR_KPARAM_INFO
	.align		4
.L_186:
        /*0038*/ 	.byte	0x04, 0x17
        /*003a*/ 	.short	(.L_188 - .L_187)
.L_187:
        /*003c*/ 	.word	0x00000000
        /*0040*/ 	.short	0x0000
        /*0042*/ 	.short	0x0000
        /*0044*/ 	.byte	0x00, 0xf5, 0x21, 0x00


	//----- nvinfo : EIATTR_SPARSE_MMA_MASK
	.align		4
.L_188:
        /*0048*/ 	.byte	0x03, 0x50
        /*004a*/ 	.short	0x0000


	//----- nvinfo : EIATTR_MAXREG_COUNT
	.align		4
        /*004c*/ 	.byte	0x03, 0x1b
        /*004e*/ 	.short	0x00ff


	//----- nvinfo : EIATTR_MERCURY_ISA_VERSION
	.align		4
        /*0050*/ 	.byte	0x03, 0x5f
        /*0052*/ 	.short	0x0101


	//----- nvinfo : EIATTR_VRC_CTA_INIT_COUNT
	.align		4
        /*0054*/ 	.byte	0x02, 0x4a
	.zero		1
	.zero		1


	//----- nvinfo : EIATTR_EXIT_INSTR_OFFSETS
	.align		4
        /*0058*/ 	.byte	0x04, 0x1c
        /*005a*/ 	.short	(.L_190 - .L_189)


	//   ....[0]....
.L_189:
        /*005c*/ 	.word	0x00000070


	//   ....[1]....
        /*0060*/ 	.word	0x00000430


	//----- nvinfo : EIATTR_CRS_STACK_SIZE
	.align		4
.L_190:
        /*0064*/ 	.byte	0x04, 0x1e
        /*0066*/ 	.short	(.L_192 - .L_191)
.L_191:
        /*0068*/ 	.word	0x00000000


	//----- nvinfo : EIATTR_CBANK_PARAM_SIZE
	.align		4
.L_192:
        /*006c*/ 	.byte	0x03, 0x19
        /*006e*/ 	.short	0x001c


	//----- nvinfo : EIATTR_PARAM_CBANK
	.align		4
        /*0070*/ 	.byte	0x04, 0x0a
        /*0072*/ 	.short	(.L_194 - .L_193)
	.align		4
.L_193:
        /*0074*/ 	.word	index@(.nv.constant0._Z19computeAnglesKernelPfS_S_i)
        /*0078*/ 	.short	0x0380
        /*007a*/ 	.short	0x001c


	//----- nvinfo : EIATTR_SW_WAR
	.align		4
.L_194:
        /*007c*/ 	.byte	0x04, 0x36
        /*007e*/ 	.short	(.L_196 - .L_195)
.L_195:
        /*0080*/ 	.word	0x00000008
.L_196:


//--------------------- .nv.info._Z26filterPointsByRadiusKernelPfS_S_S_Pbfi --------------------------
	.section	.nv.info._Z26filterPointsByRadiusKernelPfS_S_S_Pbfi,"",@"SHT_CUDA_INFO"
	.sectionflags	@""
	.align	4


	//----- nvinfo : EIATTR_CUDA_API_VERSION
	.align		4
        /*0000*/ 	.byte	0x04, 0x37
        /*0002*/ 	.short	(.L_198 - .L_197)
.L_197:
        /*0004*/ 	.word	0x00000082


	//----- nvinfo : EIATTR_KPARAM_INFO
	.align		4
.L_198:
        /*0008*/ 	.byte	0x04, 0x17
        /*000a*/ 	.short	(.L_200 - .L_199)
.L_199:
        /*000c*/ 	.word	0x00000000
        /*0010*/ 	.short	0x0006
        /*0012*/ 	.short	0x002c
        /*0014*/ 	.byte	0x00, 0xf0, 0x11, 0x00


	//----- nvinfo : EIATTR_KPARAM_INFO
	.align		4
.L_200:
        /*0018*/ 	.byte	0x04, 0x17
        /*001a*/ 	.short	(.L_202 - .L_201)
.L_201:
        /*001c*/ 	.word	0x00000000
        /*0020*/ 	.short	0x0005
        /*0022*/ 	.short	0x0028
        /*0024*/ 	.byte	0x00, 0xf0, 0x11, 0x00


	//----- nvinfo : EIATTR_KPARAM_INFO
	.align		4
.L_202:
        /*0028*/ 	.byte	0x04, 0x17
        /*002a*/ 	.short	(.L_204 - .L_203)
.L_203:
        /*002c*/ 	.word	0x00000000
        /*0030*/ 	.short	0x0004
        /*0032*/ 	.short	0x0020
        /*0034*/ 	.byte	0x00, 0xf5, 0x21, 0x00


	//----- nvinfo : EIATTR_KPARAM_INFO
	.align		4
.L_204:
        /*0038*/ 	.byte	0x04, 0x17
        /*003a*/ 	.short	(.L_206 - .L_205)
.L_205:
        /*003c*/ 	.word	0x00000000
        /*0040*/ 	.short	0x0003
        /*0042*/ 	.short	0x0018
        /*0044*/ 	.byte	0x00, 0xf5, 0x21, 0x00


	//----- nvinfo : EIATTR_KPARAM_INFO
	.align		4
.L_206:
        /*0048*/ 	.byte	0x04, 0x17
        /*004a*/ 	.short	(.L_208 - .L_207)
.L_207:
        /*004c*/ 	.word	0x00000000
        /*0050*/ 	.short	0x0002
        /*0052*/ 	.short	0x0010
        /*0054*/ 	.byte	0x00, 0xf5, 0x21, 0x00


	//----- nvinfo : EIATTR_KPARAM_INFO
	.align		4
.L_208:
        /*0058*/ 	.byte	0x04, 0x17
        /*005a*/ 	.short	(.L_210 - .L_209)
.L_209:
        /*005c*/ 	.word	0x00000000
        /*0060*/ 	.short	0x0001
        /*0062*/ 	.short	0x0008
        /*0064*/ 	.byte	0x00, 0xf5, 0x21, 0x00


	//----- nvinfo : EIATTR_KPARAM_INFO
	.align		4
.L_210:
        /*0068*/ 	.byte	0x04, 0x17
        /*006a*/ 	.short	(.L_212 - .L_211)
.L_211:
        /*006c*/ 	.word	0x00000000
        /*0070*/ 	.short	0x0000
        /*0072*/ 	.short	0x0000
        /*0074*/ 	.byte	0x00, 0xf5, 0x21, 0x00


	//----- nvinfo : EIATTR_SPARSE_MMA_MASK
	.align		4
.L_212:
        /*0078*/ 	.byte	0x03, 0x50
        /*007a*/ 	.short	0x0000


	//----- nvinfo : EIATTR_MAXREG_COUNT
	.align		4
        /*007c*/ 	.byte	0x03, 0x1b
        /*007e*/ 	.short	0x00ff


	//----- nvinfo : EIATTR_MERCURY_ISA_VERSION
	.align		4
        /*0080*/ 	.byte	0x03, 0x5f
        /*0082*/ 	.short	0x0101


	//----- nvinfo : EIATTR_VRC_CTA_INIT_COUNT
	.align		4
        /*0084*/ 	.byte	0x02, 0x4a
	.zero		1
	.zero		1


	//----- nvinfo : EIATTR_EXIT_INSTR_OFFSETS
	.align		4
        /*0088*/ 	.byte	0x04, 0x1c
        /*008a*/ 	.short	(.L_214 - .L_213)


	//   ....[0]....
.L_213:
        /*008c*/ 	.word	0x00000070


	//   ....[1]....
        /*0090*/ 	.word	0x00000130


	//----- nvinfo : EIATTR_CBANK_PARAM_SIZE
	.align		4
.L_214:
        /*0094*/ 	.byte	0x03, 0x19
        /*0096*/ 	.short	0x0030


	//----- nvinfo : EIATTR_PARAM_CBANK
	.align		4
        /*0098*/ 	.byte	0x04, 0x0a
        /*009a*/ 	.short	(.L_216 - .L_215)
	.align		4
.L_215:
        /*009c*/ 	.word	index@(.nv.constant0._Z26filterPointsByRadiusKernelPfS_S_S_Pbfi)
        /*00a0*/ 	.short	0x0380
        /*00a2*/ 	.short	0x0030


	//----- nvinfo : EIATTR_SW_WAR
	.align		4
.L_216:
        /*00a4*/ 	.byte	0x04, 0x36
        /*00a6*/ 	.short	(.L_218 - .L_217)
.L_217:
        /*00a8*/ 	.word	0x00000008
.L_218:


//--------------------- .nv.info._Z24computeDistances2DKernelPfS_S_i --------------------------
	.section	.nv.info._Z24computeDistances2DKernelPfS_S_i,"",@"SHT_CUDA_INFO"
	.sectionflags	@""
	.align	4


	//----- nvinfo : EIATTR_CUDA_API_VERSION
	.align		4
        /*0000*/ 	.byte	0x04, 0x37
        /*0002*/ 	.short	(.L_220 - .L_219)
.L_219:
        /*0004*/ 	.word	0x00000082


	//----- nvinfo : EIATTR_KPARAM_INFO
	.align		4
.L_220:
        /*0008*/ 	.byte	0x04, 0x17
        /*000a*/ 	.short	(.L_222 - .L_221)
.L_221:
        /*000c*/ 	.word	0x00000000
        /*0010*/ 	.short	0x0003
        /*0012*/ 	.short	0x0018
        /*0014*/ 	.byte	0x00, 0xf0, 0x11, 0x00


	//----- nvinfo : EIATTR_KPARAM_INFO
	.align		4
.L_222:
        /*0018*/ 	.byte	0x04, 0x17
        /*001a*/ 	.short	(.L_224 - .L_223)
.L_223:
        /*001c*/ 	.word	0x00000000
        /*0020*/ 	.short	0x0002
        /*0022*/ 	.short	0x0010
        /*0024*/ 	.byte	0x00, 0xf5, 0x21, 0x00


	//----- nvinfo : EIATTR_KPARAM_INFO
	.align		4
.L_224:
        /*0028*/ 	.byte	0x04, 0x17
        /*002a*/ 	.short	(.L_226 - .L_225)
.L_225:
        /*002c*/ 	.word	0x00000000
        /*0030*/ 	.short	0x0001
        /*0032*/ 	.short	0x0008
        /*0034*/ 	.byte	0x00, 0xf5, 0x21, 0x00


	//----- nvinfo : EIATTR_KPARAM_INFO
	.align		4
.L_226:
        /*0038*/ 	.byte	0x04, 0x17
        /*003a*/ 	.short	(.L_228 - .L_227)
.L_227:
        /*003c*/ 	.word	0x00000000
        /*0040*/ 	.short	0x0000
        /*0042*/ 	.short	0x0000
        /*0044*/ 	.byte	0x00, 0xf5, 0x21, 0x00


	//----- nvinfo : EIATTR_SPARSE_MMA_MASK
	.align		4
.L_228:
        /*0048*/ 	.byte	0x03, 0x50
        /*004a*/ 	.short	0x0000


	//----- nvinfo : EIATTR_MAXREG_COUNT
	.align		4
        /*004c*/ 	.byte	0x03, 0x1b
        /*004e*/ 	.short	0x00ff


	//----- nvinfo : EIATTR_MERCURY_ISA_VERSION
	.align		4
        /*0050*/ 	.byte	0x03, 0x5f
        /*0052*/ 	.short	0x0101


	//----- nvinfo : EIATTR_VRC_CTA_INIT_COUNT
	.align		4
        /*0054*/ 	.byte	0x02, 0x4a
	.zero		1
	.zero		1


	//----- nvinfo : EIATTR_EXIT_INSTR_OFFSETS
	.align		4
        /*0058*/ 	.byte	0x04, 0x1c
        /*005a*/ 	.short	(.L_230 - .L_229)


	//   ....[0]....
.L_229:
        /*005c*/ 	.word	0x00000070


	//   ....[1]....
        /*0060*/ 	.word	0x00000220


	//----- nvinfo : EIATTR_CRS_STACK_SIZE
	.align		4
.L_230:
        /*0064*/ 	.byte	0x04, 0x1e
        /*0066*/ 	.short	(.L_232 - .L_231)
.L_231:
        /*0068*/ 	.word	0x00000000


	//----- nvinfo : EIATTR_CBANK_PARAM_SIZE
	.align		4
.L_232:
        /*006c*/ 	.byte	0x03, 0x19
        /*006e*/ 	.short	0x001c


	//----- nvinfo : EIATTR_PARAM_CBANK
	.align		4
        /*0070*/ 	.byte	0x04, 0x0a
        /*0072*/ 	.short	(.L_234 - .L_233)
	.align		4
.L_233:
        /*0074*/ 	.word	index@(.nv.constant0._Z24computeDistances2DKernelPfS_S_i)
        /*0078*/ 	.short	0x0380
        /*007a*/ 	.short	0x001c


	//----- nvinfo : EIATTR_SW_WAR
	.align		4
.L_234:
        /*007c*/ 	.byte	0x04, 0x36
        /*007e*/ 	.short	(.L_236 - .L_235)
.L_235:
        /*0080*/ 	.word	0x00000008
.L_236:


//--------------------- .nv.info._Z21transformPointsKernelPfS_S_S_i --------------------------
	.section	.nv.info._Z21transformPointsKernelPfS_S_S_i,"",@"SHT_CUDA_INFO"
	.sectionflags	@""
	.align	4


	//----- nvinfo : EIATTR_CUDA_API_VERSION
	.align		4
        /*0000*/ 	.byte	0x04, 0x37
        /*0002*/ 	.short	(.L_238 - .L_237)
.L_237:
        /*0004*/ 	.word	0x00000082


	//----- nvinfo : EIATTR_KPARAM_INFO
	.align		4
.L_238:
        /*0008*/ 	.byte	0x04, 0x17
        /*000a*/ 	.short	(.L_240 - .L_239)
.L_239:
        /*000c*/ 	.word	0x00000000
        /*0010*/ 	.short	0x0004
        /*0012*/ 	.short	0x0020
        /*0014*/ 	.byte	0x00, 0xf0, 0x11, 0x00


	//----- nvinfo : EIATTR_KPARAM_INFO
	.align		4
.L_240:
        /*0018*/ 	.byte	0x04, 0x17
        /*001a*/ 	.short	(.L_242 - .L_241)
.L_241:
        /*001c*/ 	.word	0x00000000
        /*0020*/ 	.short	0x0003
        /*0022*/ 	.short	0x0018
        /*0024*/ 	.byte	0x00, 0xf5, 0x21, 0x00


	//----- nvinfo : EIATTR_KPARAM_INFO
	.align		4
.L_242:
        /*0028*/ 	.byte	0x04, 0x17
        /*002a*/ 	.short	(.L_244 - .L_243)
.L_243:
        /*002c*/ 	.word	0x00000000
        /*0030*/ 	.short	0x0002
        /*0032*/ 	.short	0x0010
        /*0034*/ 	.byte	0x00, 0xf5, 0x21, 0x00


	//----- nvinfo : EIATTR_KPARAM_INFO
	.align		4
.L_244:
        /*0038*/ 	.byte	0x04, 0x17
        /*003a*/ 	.short	(.L_246 - .L_245)
.L_245:
        /*003c*/ 	.word	0x00000000
        /*0040*/ 	.short	0x0001
        /*0042*/ 	.short	0x0008
        /*0044*/ 	.byte	0x00, 0xf5, 0x21, 0x00


	//----- nvinfo : EIATTR_KPARAM_INFO
	.align		4
.L_246:
        /*0048*/ 	.byte	0x04, 0x17
        /*004a*/ 	.short	(.L_248 - .L_247)
.L_247:
        /*004c*/ 	.word	0x00000000
        /*0050*/ 	.short	0x0000
        /*0052*/ 	.short	0x0000
        /*0054*/ 	.byte	0x00, 0xf5, 0x21, 0x00


	//----- nvinfo : EIATTR_SPARSE_MMA_MASK
	.align		4
.L_248:
        /*0058*/ 	.byte	0x03, 0x50
        /*005a*/ 	.short	0x0000


	//----- nvinfo : EIATTR_MAXREG_COUNT
	.align		4
        /*005c*/ 	.byte	0x03, 0x1b
        /*005e*/ 	.short	0x00ff


	//----- nvinfo : EIATTR_MERCURY_ISA_VERSION
	.align		4
        /*0060*/ 	.byte	0x03, 0x5f
        /*0062*/ 	.short	0x0101


	//----- nvinfo : EIATTR_VRC_CTA_INIT_COUNT
	.align		4
        /*0064*/ 	.byte	0x02, 0x4a
	.zero		1
	.zero		1


	//----- nvinfo : EIATTR_EXIT_INSTR_OFFSETS
	.align		4
        /*0068*/ 	.byte	0x04, 0x1c
        /*006a*/ 	.short	(.L_250 - .L_249)


	//   ....[0]....
.L_249:
        /*006c*/ 	.word	0x00000070


	//   ....[1]....
        /*0070*/ 	.word	0x000005f0


	//----- nvinfo : EIATTR_CRS_STACK_SIZE
	.align		4
.L_250:
        /*0074*/ 	.byte	0x04, 0x1e
        /*0076*/ 	.short	(.L_252 - .L_251)
.L_251:
        /*0078*/ 	.word	0x00000000


	//----- nvinfo : EIATTR_CBANK_PARAM_SIZE
	.align		4
.L_252:
        /*007c*/ 	.byte	0x03, 0x19
        /*007e*/ 	.short	0x0024


	//----- nvinfo : EIATTR_PARAM_CBANK
	.align		4
        /*0080*/ 	.byte	0x04, 0x0a
        /*0082*/ 	.short	(.L_254 - .L_253)
	.align		4
.L_253:
        /*0084*/ 	.word	index@(.nv.constant0._Z21transformPointsKernelPfS_S_S_i)
        /*0088*/ 	.short	0x0380
        /*008a*/ 	.short	0x0024


	//----- nvinfo : EIATTR_SW_WAR
	.align		4
.L_254:
        /*008c*/ 	.byte	0x04, 0x36
        /*008e*/ 	.short	(.L_256 - .L_255)
.L_255:
        /*0090*/ 	.word	0x00000008
.L_256:


//--------------------- .nv.info._Z18rotatePointsKernelPfS_S_ffi --------------------------
	.section	.nv.info._Z18rotatePointsKernelPfS_S_ffi,"",@"SHT_CUDA_INFO"
	.sectionflags	@""
	.align	4


	//----- nvinfo : EIATTR_CUDA_API_VERSION
	.align		4
        /*0000*/ 	.byte	0x04, 0x37
        /*0002*/ 	.short	(.L_258 - .L_257)
.L_257:
        /*0004*/ 	.word	0x00000082


	//----- nvinfo : EIATTR_KPARAM_INFO
	.align		4
.L_258:
        /*0008*/ 	.byte	0x04, 0x17
        /*000a*/ 	.short	(.L_260 - .L_259)
.L_259:
        /*000c*/ 	.word	0x00000000
        /*0010*/ 	.short	0x0005
        /*0012*/ 	.short	0x0020
        /*0014*/ 	.byte	0x00, 0xf0, 0x11, 0x00


	//----- nvinfo : EIATTR_KPARAM_INFO
	.align		4
.L_260:
        /*0018*/ 	.byte	0x04, 0x17
        /*001a*/ 	.short	(.L_262 - .L_261)
.L_261:
        /*001c*/ 	.word	0x00000000
        /*0020*/ 	.short	0x0004
        /*0022*/ 	.short	0x001c
        /*0024*/ 	.byte	0x00, 0xf0, 0x11, 0x00


	//----- nvinfo : EIATTR_KPARAM_INFO
	.align		4
.L_262:
        /*0028*/ 	.byte	0x04, 0x17
        /*002a*/ 	.short	(.L_264 - .L_263)
.L_263:
        /*002c*/ 	.word	0x00000000
        /*0030*/ 	.short	0x0003
        /*0032*/ 	.short	0x0018
        /*0034*/ 	.byte	0x00, 0xf0, 0x11, 0x00


	//----- nvinfo : EIATTR_KPARAM_INFO
	.align		4
.L_264:
        /*0038*/ 	.byte	0x04, 0x17
        /*003a*/ 	.short	(.L_266 - .L_265)
.L_265:
        /*003c*/ 	.word	0x00000000
        /*0040*/ 	.short	0x0002
        /*0042*/ 	.short	0x0010
        /*0044*/ 	.byte	0x00, 0xf5, 0x21, 0x00


	//----- nvinfo : EIATTR_KPARAM_INFO
	.align		4
.L_266:
        /*0048*/ 	.byte	0x04, 0x17
        /*004a*/ 	.short	(.L_268 - .L_267)
.L_267:
        /*004c*/ 	.word	0x00000000
        /*0050*/ 	.short	0x0001
        /*0052*/ 	.short	0x0008
        /*0054*/ 	.byte	0x00, 0xf5, 0x21, 0x00


	//----- nvinfo : EIATTR_KPARAM_INFO
	.align		4
.L_268:
        /*0058*/ 	.byte	0x04, 0x17
        /*005a*/ 	.short	(.L_270 - .L_269)
.L_269:
        /*005c*/ 	.word	0x00000000
        /*0060*/ 	.short	0x0000
        /*0062*/ 	.short	0x0000
        /*0064*/ 	.byte	0x00, 0xf5, 0x21, 0x00


	//----- nvinfo : EIATTR_SPARSE_MMA_MASK
	.align		4
.L_270:
        /*0068*/ 	.byte	0x03, 0x50
        /*006a*/ 	.short	0x0000


	//----- nvinfo : EIATTR_MAXREG_COUNT
	.align		4
        /*006c*/ 	.byte	0x03, 0x1b
        /*006e*/ 	.short	0x00ff


	//----- nvinfo : EIATTR_MERCURY_ISA_VERSION
	.align		4
        /*0070*/ 	.byte	0x03, 0x5f
        /*0072*/ 	.short	0x0101


	//----- nvinfo : EIATTR_VRC_CTA_INIT_COUNT
	.align		4
        /*0074*/ 	.byte	0x02, 0x4a
	.zero		1
	.zero		1


	//----- nvinfo : EIATTR_EXIT_INSTR_OFFSETS
	.align		4
        /*0078*/ 	.byte	0x04, 0x1c
        /*007a*/ 	.short	(.L_272 - .L_271)


	//   ....[0]....
.L_271:
        /*007c*/ 	.word	0x00000070


	//   ....[1]....
        /*0080*/ 	.word	0x00000160


	//----- nvinfo : EIATTR_CBANK_PARAM_SIZE
	.align		4
.L_272:
        /*0084*/ 	.byte	0x03, 0x19
        /*0086*/ 	.short	0x0024


	//----- nvinfo : EIATTR_PARAM_CBANK
	.align		4
        /*0088*/ 	.byte	0x04, 0x0a
        /*008a*/ 	.short	(.L_274 - .L_273)
	.align		4
.L_273:
        /*008c*/ 	.word	index@(.nv.constant0._Z18rotatePointsKernelPfS_S_ffi)
        /*0090*/ 	.short	0x0380
        /*0092*/ 	.short	0x0024


	//----- nvinfo : EIATTR_SW_WAR
	.align		4
.L_274:
        /*0094*/ 	.byte	0x04, 0x36
        /*0096*/ 	.short	(.L_276 - .L_275)
.L_275:
        /*0098*/ 	.word	0x00000008
.L_276:


//--------------------- .nv.callgraph             --------------------------
	.section	.nv.callgraph,"",@"SHT_CUDA_CALLGRAPH"
	.align	4
	.sectionentsize	8
	.align		4
        /*0000*/ 	.word	0x00000000
	.align		4
        /*0004*/ 	.word	0xffffffff
	.align		4
        /*0008*/ 	.word	0x00000000
	.align		4
        /*000c*/ 	.word	0xfffffffe
	.align		4
        /*0010*/ 	.word	0x00000000
	.align		4
        /*0014*/ 	.word	0xfffffffd
	.align		4
        /*0018*/ 	.word	0x00000000
	.align		4
        /*001c*/ 	.word	0xfffffffc


//--------------------- .nv.constant4             --------------------------
	.section	.nv.constant4,"a",@progbits
	.align	8
	.align		8
.nv.constant4:
        /*0000*/ 	.dword	_ZN34_INTERNAL_fdaceb36_4_k_cu_ce3b98c84cuda3std3__45__cpo5beginE
	.align		8
        /*0008*/ 	.dword	_ZN34_INTERNAL_fdaceb36_4_k_cu_ce3b98c84cuda3std3__45__cpo3endE
	.align		8
        /*0010*/ 	.dword	_ZN34_INTERNAL_fdaceb36_4_k_cu_ce3b98c84cuda3std3__45__cpo6cbeginE
	.align		8
        /*0018*/ 	.dword	_ZN34_INTERNAL_fdaceb36_4_k_cu_ce3b98c84cuda3std3__45__cpo4cendE
	.align		8
        /*0020*/ 	.dword	_ZN34_INTERNAL_fdaceb36_4_k_cu_ce3b98c84cuda3std3__45__cpo6rbeginE
	.align		8
        /*0028*/ 	.dword	_ZN34_INTERNAL_fdaceb36_4_k_cu_ce3b98c84cuda3std3__45__cpo4rendE
	.align		8
        /*0030*/ 	.dword	_ZN34_INTERNAL_fdaceb36_4_k_cu_ce3b98c84cuda3std3__45__cpo7crbeginE
	.align		8
        /*0038*/ 	.dword	_ZN34_INTERNAL_fdaceb36_4_k_cu_ce3b98c84cuda3std3__45__cpo5crendE
	.align		8
        /*0040*/ 	.dword	_ZN34_INTERNAL_fdaceb36_4_k_cu_ce3b98c84cuda3std3__436_GLOBAL__N__fdaceb36_4_k_cu_ce3b98c86ignoreE
	.align		8
        /*0048*/ 	.dword	_ZN34_INTERNAL_fdaceb36_4_k_cu_ce3b98c84cuda3std3__419piecewise_constructE
	.align		8
        /*0050*/ 	.dword	_ZN34_INTERNAL_fdaceb36_4_k_cu_ce3b98c84cuda3std3__48in_placeE
	.align		8
        /*0058*/ 	.dword	_ZN34_INTERNAL_fdaceb36_4_k_cu_ce3b98c84cuda3std3__420unreachable_sentinelE
	.align		8
        /*0060*/ 	.dword	_ZN34_INTERNAL_fdaceb36_4_k_cu_ce3b98c84cuda3std3__47nulloptE
	.align		8
        /*0068*/ 	.dword	_ZN34_INTERNAL_fdaceb36_4_k_cu_ce3b98c84cuda3std3__48unexpectE
	.align		8
        /*0070*/ 	.dword	_ZN34_INTERNAL_fdaceb36_4_k_cu_ce3b98c84cuda3std6ranges3__45__cpo4swapE
	.align		8
        /*0078*/ 	.dword	_ZN34_INTERNAL_fdaceb36_4_k_cu_ce3b98c84cuda3std6ranges3__45__cpo9iter_moveE
	.align		8
        /*0080*/ 	.dword	_ZN34_INTERNAL_fdaceb36_4_k_cu_ce3b98c84cuda3std6ranges3__45__cpo5beginE
	.align		8
        /*0088*/ 	.dword	_ZN34_INTERNAL_fdaceb36_4_k_cu_ce3b98c84cuda3std6ranges3__45__cpo3endE
	.align		8
        /*0090*/ 	.dword	_ZN34_INTERNAL_fdaceb36_4_k_cu_ce3b98c84cuda3std6ranges3__45__cpo6cbeginE
	.align		8
        /*0098*/ 	.dword	_ZN34_INTERNAL_fdaceb36_4_k_cu_ce3b98c84cuda3std6ranges3__45__cpo4cendE
	.align		8
        /*00a0*/ 	.dword	_ZN34_INTERNAL_fdaceb36_4_k_cu_ce3b98c84cuda3std6ranges3__45__cpo7advanceE
	.align		8
        /*00a8*/ 	.dword	_ZN34_INTERNAL_fdaceb36_4_k_cu_ce3b98c84cuda3std6ranges3__45__cpo9iter_swapE
	.align		8
        /*00b0*/ 	.dword	_ZN34_INTERNAL_fdaceb36_4_k_cu_ce3b98c84cuda3std6ranges3__45__cpo4nextE
	.align		8
        /*00b8*/ 	.dword	_ZN34_INTERNAL_fdaceb36_4_k_cu_ce3b98c84cuda3std6ranges3__45__cpo4prevE
	.align		8
        /*00c0*/ 	.dword	_ZN34_INTERNAL_fdaceb36_4_k_cu_ce3b98c84cuda3std6ranges3__45__cpo4dataE
	.align		8
        /*00c8*/ 	.dword	_ZN34_INTERNAL_fdaceb36_4_k_cu_ce3b98c84cuda3std6ranges3__45__cpo5cdataE
	.align		8
        /*00d0*/ 	.dword	_ZN34_INTERNAL_fdaceb36_4_k_cu_ce3b98c84cuda3std6ranges3__45__cpo4sizeE
	.align		8
        /*00d8*/ 	.dword	_ZN34_INTERNAL_fdaceb36_4_k_cu_ce3b98c84cuda3std6ranges3__45__cpo5ssizeE
	.align		8
        /*00e0*/ 	.dword	_ZN34_INTERNAL_fdaceb36_4_k_cu_ce3b98c84cuda3std6ranges3__45__cpo8distanceE
	.align		8
        /*00e8*/ 	.dword	_ZN34_INTERNAL_fdaceb36_4_k_cu_ce3b98c86thrust24THRUST_300001_SM_1000_NS8cuda_cub3parE
	.align		8
        /*00f0*/ 	.dword	_ZN34_INTERNAL_fdaceb36_4_k_cu_ce3b98c86thrust24THRUST_300001_SM_1000_NS8cuda_cub10par_nosyncE
	.align		8
        /*00f8*/ 	.dword	_ZN34_INTERNAL_fdaceb36_4_k_cu_ce3b98c86thrust24THRUST_300001_SM_1000_NS6system6detail10sequential3seqE
	.align		8
        /*0100*/ 	.dword	_ZN34_INTERNAL_fdaceb36_4_k_cu_ce3b98c86thrust24THRUST_300001_SM_1000_NS12placeholders2_1E
	.align		8
        /*0108*/ 	.dword	_ZN34_INTERNAL_fdaceb36_4_k_cu_ce3b98c86thrust24THRUST_300001_SM_1000_NS12placeholders2_2E
	.align		8
        /*0110*/ 	.dword	_ZN34_INTERNAL_fdaceb36_4_k_cu_ce3b98c86thrust24THRUST_300001_SM_1000_NS12placeholders2_3E
	.align		8
        /*0118*/ 	.dword	_ZN34_INTERNAL_fdaceb36_4_k_cu_ce3b98c86thrust24THRUST_300001_SM_1000_NS12placeholders2_4E
	.align		8
        /*0120*/ 	.dword	_ZN34_INTERNAL_fdaceb36_4_k_cu_ce3b98c86thrust24THRUST_300001_SM_1000_NS12placeholders2_5E
	.align		8
        /*0128*/ 	.dword	_ZN34_INTERNAL_fdaceb36_4_k_cu_ce3b98c86thrust24THRUST_300001_SM_1000_NS12placeholders2_6E
	.align		8
        /*0130*/ 	.dword	_ZN34_INTERNAL_fdaceb36_4_k_cu_ce3b98c86thrust24THRUST_300001_SM_1000_NS12placeholders2_7E
	.align		8
        /*0138*/ 	.dword	_ZN34_INTERNAL_fdaceb36_4_k_cu_ce3b98c86thrust24THRUST_300001_SM_1000_NS12placeholders2_8E
	.align		8
        /*0140*/ 	.dword	_ZN34_INTERNAL_fdaceb36_4_k_cu_ce3b98c86thrust24THRUST_300001_SM_1000_NS12placeholders2_9E
	.align		8
        /*0148*/ 	.dword	_ZN34_INTERNAL_fdaceb36_4_k_cu_ce3b98c86thrust24THRUST_300001_SM_1000_NS12placeholders3_10E
	.align		8
        /*0150*/ 	.dword	_ZN34_INTERNAL_fdaceb36_4_k_cu_ce3b98c86thrust24THRUST_300001_SM_1000_NS3seqE


//--------------------- .text._ZN3cub18CUB_300001_SM_10006detail11EmptyKernelIvEEvv --------------------------
	.section	.text._ZN3cub18CUB_300001_SM_10006detail11EmptyKernelIvEEvv,"ax",@progbits
	.align	128
        .global         _ZN3cub18CUB_300001_SM_10006detail11EmptyKernelIvEEvv
        .type           _ZN3cub18CUB_300001_SM_10006detail11EmptyKernelIvEEvv,@function
        .size           _ZN3cub18CUB_300001_SM_10006detail11EmptyKernelIvEEvv,(.L_x_46 - _ZN3cub18CUB_300001_SM_10006detail11EmptyKernelIvEEvv)
        .other          _ZN3cub18CUB_300001_SM_10006detail11EmptyKernelIvEEvv,@"STO_CUDA_ENTRY STV_DEFAULT"
_ZN3cub18CUB_300001_SM_10006detail11EmptyKernelIvEEvv:
.text._ZN3cub18CUB_300001_SM_10006detail11EmptyKernelIvEEvv:
[----:B------:R-:W-:Y:S01]  /*0000*/  LDC R1, c[0x0][0x37c] ;  /* 0x0000df00ff017b82 */ /* 0x000fe20000000800 */
[----:B------:R-:W-:Y:S05]  /*0010*/  EXIT ;  /* 0x000000000000794d */ /* 0x000fea0003800000 */
.L_x_0:
[----:B------:R-:W-:-:S00]  /*0020*/  BRA `(.L_x_0) ;  /* 0xfffffffc00fc7947 */ /* 0x000fc0000383ffff */
[----:B------:R-:W-:-:S00]  /*0030*/  NOP ;  /* 0x0000000000007918 */ /* 0x000fc00000000000 */
        /* <DEDUP_REMOVED lines=12> */
.L_x_46:


//--------------------- .text._Z26classifyGroundPointsKernelPfPbfi --------------------------
	.section	.text._Z26classifyGroundPointsKernelPfPbfi,"ax",@progbits
	.align	128
        .global         _Z26classifyGroundPointsKernelPfPbfi
        .type           _Z26classifyGroundPointsKernelPfPbfi,@function
        .size           _Z26classifyGroundPointsKernelPfPbfi,(.L_x_47 - _Z26classifyGroundPointsKernelPfPbfi)
        .other          _Z26classifyGroundPointsKernelPfPbfi,@"STO_CUDA_ENTRY STV_DEFAULT"
_Z26classifyGroundPointsKernelPfPbfi:
.text._Z26classifyGroundPointsKernelPfPbfi:
[----:B------:R-:W-:Y:S01]  /*0000*/  LDC R1, c[0x0][0x37c] ;  /* 0x0000df00ff017b82 */ /* 0x000fe20000000800 */
[----:B------:R-:W0:Y:S07]  /*0010*/  S2R R0, SR_TID.X ;  /* 0x0000000000007919 */ /* 0x000e2e0000002100 */
[----:B------:R-:W0:Y:S01]  /*0020*/  S2UR UR4, SR_CTAID.X ;  /* 0x00000000000479c3 */ /* 0x000e220000002500 */
[----:B------:R-:W1:Y:S07]  /*0030*/  LDCU UR5, c[0x0][0x394] ;  /* 0x00007280ff0577ac */ /* 0x000e6e0008000800 */
[----:B------:R-:W0:Y:S02]  /*0040*/  LDC R5, c[0x0][0x360] ;  /* 0x0000d800ff057b82 */ /* 0x000e240000000800 */
[----:B0-----:R-:W-:-:S05]  /*0050*/  IMAD R5, R5, UR4, R0 ;  /* 0x0000000405057c24 */ /* 0x001fca000f8e0200 */
[----:B-1----:R-:W-:-:S13]  /*0060*/  ISETP.GE.AND P0, PT, R5, UR5, PT ;  /* 0x0000000505007c0c */ /* 0x002fda000bf06270 */
[----:B------:R-:W-:Y:S05]  /*0070*/  @P0 EXIT ;  /* 0x000000000000094d */ /* 0x000fea0003800000 */
[----:B------:R-:W0:Y:S01]  /*0080*/  LDC.64 R2, c[0x0][0x380] ;  /* 0x0000e000ff027b82 */ /* 0x000e220000000a00 */
[----:B------:R-:W1:Y:S01]  /*0090*/  LDCU.64 UR4, c[0x0][0x358] ;  /* 0x00006b00ff0477ac */ /* 0x000e620008000a00 */
[----:B------:R-:W2:Y:S01]  /*00a0*/  LDCU.64 UR8, c[0x0][0x388] ;  /* 0x00007100ff0877ac */ /* 0x000ea20008000a00 */
[----:B------:R-:W3:Y:S01]  /*00b0*/  LDCU UR6, c[0x0][0x390] ;  /* 0x00007200ff0677ac */ /* 0x000ee20008000800 */
[----:B0-----:R-:W-:-:S06]  /*00c0*/  IMAD.WIDE R2, R5, 0x4, R2 ;  /* 0x0000000405027825 */ /* 0x001fcc00078e0202 */
[----:B-1----:R-:W3:Y:S01]  /*00d0*/  LDG.E R2, desc[UR4][R2.64] ;  /* 0x0000000402027981 */ /* 0x002ee2000c1e1900 */
[----:B--2---:R-:W-:-:S04]  /*00e0*/  IADD3 R4, P1, PT, R5, UR8, RZ ;  /* 0x0000000805047c10 */ /* 0x004fc8000ff3e0ff */
[----:B------:R-:W-:Y:S02]  /*00f0*/  LEA.HI.X.SX32 R5, R5, UR9, 0x1, P1 ;  /* 0x0000000905057c11 */ /* 0x000fe400088f0eff */
[----:B---3--:R-:W-:-:S04]  /*0100*/  FSETP.GEU.AND P0, PT, R2, UR6, PT ;  /* 0x0000000602007c0b */ /* 0x008fc8000bf0e000 */
[----:B------:R-:W-:-:S05]  /*0110*/  SEL R7, RZ, 0x1, P0 ;  /* 0x00000001ff077807 */ /* 0x000fca0000000000 */
[----:B------:R-:W-:Y:S01]  /*0120*/  STG.E.U8 desc[UR4][R4.64], R7 ;  /* 0x0000000704007986 */ /* 0x000fe2000c101104 */
[----:B------:R-:W-:Y:S05]  /*0130*/  EXIT ;  /* 0x000000000000794d */ /* 0x000fea0003800000 */
.L_x_1:
        /* <DEDUP_REMOVED lines=12> */
.L_x_47:


//--------------------- .text._Z27computePlaneDistancesKernelPfS_S_S_iffffff --------------------------
	.section	.text._Z27computePlaneDistancesKernelPfS_S_S_iffffff,"ax",@progbits
	.align	128
        .global         _Z27computePlaneDistancesKernelPfS_S_S_iffffff
        .type           _Z27computePlaneDistancesKernelPfS_S_S_iffffff,@function
        .size           _Z27computePlaneDistancesKernelPfS_S_S_iffffff,(.L_x_48 - _Z27computePlaneDistancesKernelPfS_S_S_iffffff)
        .other          _Z27computePlaneDistancesKernelPfS_S_S_iffffff,@"STO_CUDA_ENTRY STV_DEFAULT"
_Z27computePlaneDistancesKernelPfS_S_S_iffffff:
.text._Z27computePlaneDistancesKernelPfS_S_S_iffffff:
        /* <DEDUP_REMOVED lines=10> */
[----:B------:R-:W2:Y:S06]  /*00a0*/  LDCU.64 UR8, c[0x0][0x3a8] ;  /* 0x00007500ff0877ac */ /* 0x000eac0008000a00 */
[----:B------:R-:W3:Y:S01]  /*00b0*/  LDC.64 R2, c[0x0][0x380] ;  /* 0x0000e000ff027b82 */ /* 0x000ee20000000a00 */
[----:B------:R-:W4:Y:S01]  /*00c0*/  LDCU UR6, c[0x0][0x3a4] ;  /* 0x00007480ff0677ac */ /* 0x000f220008000800 */
[----:B------:R-:W5:Y:S06]  /*00d0*/  LDCU.64 UR10, c[0x0][0x3b0] ;  /* 0x00007600ff0a77ac */ /* 0x000f6c0008000a00 */
[----:B------:R-:W2:Y:S01]  /*00e0*/  LDC.64 R6, c[0x0][0x390] ;  /* 0x0000e400ff067b82 */ /* 0x000ea20000000a00 */
[----:B------:R-:W4:Y:S01]  /*00f0*/  LDCU UR7, c[0x0][0x3b8] ;  /* 0x00007700ff0777ac */ /* 0x000f220008000800 */
[----:B0-----:R-:W-:-:S06]  /*0100*/  IMAD.WIDE R4, R11, 0x4, R4 ;  /* 0x000000040b047825 */ /* 0x001fcc00078e0204 */
[----:B------:R-:W0:Y:S01]  /*0110*/  LDC.64 R8, c[0x0][0x398] ;  /* 0x0000e600ff087b82 */ /* 0x000e220000000a00 */
[----:B-1----:R-:W5:Y:S01]  /*0120*/  LDG.E R4, desc[UR4][R4.64] ;  /* 0x0000000404047981 */ /* 0x002f62000c1e1900 */
[----:B---3--:R-:W-:-:S06]  /*0130*/  IMAD.WIDE R2, R11, 0x4, R2 ;  /* 0x000000040b027825 */ /* 0x008fcc00078e0202 */
[----:B------:R-:W4:Y:S01]  /*0140*/  LDG.E R2, desc[UR4][R2.64] ;  /* 0x0000000402027981 */ /* 0x000f22000c1e1900 */
[----:B--2---:R-:W-:-:S06]  /*0150*/  IMAD.WIDE R6, R11, 0x4, R6 ;  /* 0x000000040b067825 */ /* 0x004fcc00078e0206 */
[----:B------:R-:W2:Y:S01]  /*0160*/  LDG.E R6, desc[UR4][R6.64] ;  /* 0x0000000406067981 */ /* 0x000ea2000c1e1900 */
[----:B-----5:R-:W-:-:S04]  /*0170*/  FADD R10, R4, -UR8 ;  /* 0x80000008040a7e21 */ /* 0x020fc80008000000 */
[----:B------:R-:W-:Y:S01]  /*0180*/  FMUL R5, R10, UR11 ;  /* 0x0000000b0a057c20 */ /* 0x000fe20008400000 */
[----:B----4-:R-:W-:-:S04]  /*0190*/  FADD R0, R2, -UR6 ;  /* 0x8000000602007e21 */ /* 0x010fc80008000000 */
[----:B------:R-:W-:Y:S01]  /*01a0*/  FFMA R5, R0, UR10, R5 ;  /* 0x0000000a00057c23 */ /* 0x000fe20008000005 */
[----:B--2---:R-:W-:-:S04]  /*01b0*/  FADD R0, R6, -UR9 ;  /* 0x8000000906007e21 */ /* 0x004fc80008000000 */
[----:B------:R-:W-:Y:S01]  /*01c0*/  FFMA R0, R0, UR7, R5 ;  /* 0x0000000700007c23 */ /* 0x000fe20008000005 */
[----:B0-----:R-:W-:-:S04]  /*01d0*/  IMAD.WIDE R2, R11, 0x4, R8 ;  /* 0x000000040b027825 */ /* 0x001fc800078e0208 */
[----:B------:R-:W-:-:S05]  /*01e0*/  FADD R5, |R0|, -RZ ;  /* 0x800000ff00057221 */ /* 0x000fca0000000200 */
[----:B------:R-:W-:Y:S01]  /*01f0*/  STG.E desc[UR4][R2.64], R5 ;  /* 0x0000000502007986 */ /* 0x000fe2000c101904 */
[----:B------:R-:W-:Y:S05]  /*0200*/  EXIT ;  /* 0x000000000000794d */ /* 0x000fea0003800000 */
.L_x_2:
        /* <DEDUP_REMOVED lines=15> */
.L_x_48:


//--------------------- .text._Z27classifyPointsInPatchKernelPfS_Pbiffff --------------------------
	.section	.text._Z27classifyPointsInPatchKernelPfS_Pbiffff,"ax",@progbits
	.align	128
        .global         _Z27classifyPointsInPatchKernelPfS_Pbiffff
        .type           _Z27classifyPointsInPatchKernelPfS_Pbiffff,@function
        .size           _Z27classifyPointsInPatchKernelPfS_Pbiffff,(.L_x_49 - _Z27classifyPointsInPatchKernelPfS_Pbiffff)
        .other          _Z27classifyPointsInPatchKernelPfS_Pbiffff,@"STO_CUDA_ENTRY STV_DEFAULT"
_Z27classifyPointsInPatchKernelPfS_Pbiffff:
.text._Z27classifyPointsInPatchKernelPfS_Pbiffff:
        /* <DEDUP_REMOVED lines=10> */
[----:B------:R-:W2:Y:S06]  /*00a0*/  LDCU UR9, c[0x0][0x3a8] ;  /* 0x00007500ff0977ac */ /* 0x000eac0008000800 */
[----:B------:R-:W3:Y:S01]  /*00b0*/  LDC.64 R4, c[0x0][0x388] ;  /* 0x0000e200ff047b82 */ /* 0x000ee20000000a00 */
[----:B------:R-:W4:Y:S01]  /*00c0*/  LDCU.64 UR6, c[0x0][0x3a0] ;  /* 0x00007400ff0677ac */ /* 0x000f220008000a00 */
[----:B------:R-:W5:Y:S01]  /*00d0*/  LDCU UR8, c[0x0][0x39c] ;  /* 0x00007380ff0877ac */ /* 0x000f620008000800 */
[----:B------:R-:W2:Y:S01]  /*00e0*/  LDCU.64 UR10, c[0x0][0x390] ;  /* 0x00007200ff0a77ac */ /* 0x000ea20008000a00 */
[----:B0-----:R-:W-:-:S06]  /*00f0*/  IMAD.WIDE R2, R7, 0x4, R2 ;  /* 0x0000000407027825 */ /* 0x001fcc00078e0202 */
[----:B-1----:R-:W4:Y:S01]  /*0100*/  LDG.E R2, desc[UR4][R2.64] ;  /* 0x0000000402027981 */ /* 0x002f22000c1e1900 */
[----:B---3--:R-:W-:-:S06]  /*0110*/  IMAD.WIDE R4, R7, 0x4, R4 ;  /* 0x0000000407047825 */ /* 0x008fcc00078e0204 */
[----:B------:R-:W3:Y:S01]  /*0120*/  LDG.E R4, desc[UR4][R4.64] ;  /* 0x0000000404047981 */ /* 0x000ee2000c1e1900 */
[----:B--2---:R-:W-:-:S04]  /*0130*/  IADD3 R6, P2, PT, R7, UR10, RZ ;  /* 0x0000000a07067c10 */ /* 0x004fc8000ff5e0ff */
[----:B------:R-:W-:Y:S02]  /*0140*/  LEA.HI.X.SX32 R7, R7, UR11, 0x1, P2 ;  /* 0x0000000b07077c11 */ /* 0x000fe400090f0eff */
[----:B----4-:R-:W-:-:S04]  /*0150*/  FSETP.GEU.AND P0, PT, R2, UR6, PT ;  /* 0x0000000602007c0b */ /* 0x010fc8000bf0e000 */
[----:B-----5:R-:W-:Y:S02]  /*0160*/  FSETP.GE.AND P0, PT, R2, UR8, !P0 ;  /* 0x0000000802007c0b */ /* 0x020fe4000c706000 */
[----:B---3--:R-:W-:-:S04]  /*0170*/  FSETP.GEU.AND P1, PT, R4, UR9, PT ;  /* 0x0000000904007c0b */ /* 0x008fc8000bf2e000 */
[----:B------:R-:W-:-:S04]  /*0180*/  FSETP.GE.AND P1, PT, R4, UR7, !P1 ;  /* 0x0000000704007c0b */ /* 0x000fc8000cf26000 */
[----:B------:R-:W-:-:S04]  /*0190*/  PLOP3.LUT P0, PT, P0, P1, PT, 0x80, 0x8 ;  /* 0x000000000008781c */ /* 0x000fc80000703070 */
[----:B------:R-:W-:-:S05]  /*01a0*/  SEL R3, RZ, 0x1, !P0 ;  /* 0x00000001ff037807 */ /* 0x000fca0004000000 */
[----:B------:R-:W-:Y:S01]  /*01b0*/  STG.E.U8 desc[UR4][R6.64], R3 ;  /* 0x0000000306007986 */ /* 0x000fe2000c101104 */
[----:B------:R-:W-:Y:S05]  /*01c0*/  EXIT ;  /* 0x000000000000794d */ /* 0x000fea0003800000 */
.L_x_3:
        /* <DEDUP_REMOVED lines=11> */
.L_x_49:


//--------------------- .text._Z19computeAnglesKernelPfS_S_i --------------------------
	.section	.text._Z19computeAnglesKernelPfS_S_i,"ax",@progbits
	.align	128
        .global         _Z19computeAnglesKernelPfS_S_i
        .type           _Z19computeAnglesKernelPfS_S_i,@function
        .size           _Z19computeAnglesKernelPfS_S_i,(.L_x_43 - _Z19computeAnglesKernelPfS_S_i)
        .other          _Z19computeAnglesKernelPfS_S_i,@"STO_CUDA_ENTRY STV_DEFAULT"
_Z19computeAnglesKernelPfS_S_i:
.text._Z19computeAnglesKernelPfS_S_i:
        /* <DEDUP_REMOVED lines=9> */
[----:B------:R-:W1:Y:S07]  /*0090*/  LDCU.64 UR4, c[0x0][0x358] ;  /* 0x00006b00ff0477ac */ /* 0x000e6e0008000a00 */
[----:B------:R-:W2:Y:S01]  /*00a0*/  LDC.64 R8, c[0x0][0x380] ;  /* 0x0000e000ff087b82 */ /* 0x000ea20000000a00 */
[----:B0-----:R-:W-:-:S05]  /*00b0*/  IMAD.WIDE R6, R2, 0x4, R6 ;  /* 0x0000000402067825 */ /* 0x001fca00078e0206 */
[----:B-1----:R-:W3:Y:S01]  /*00c0*/  LDG.E R4, desc[UR4][R6.64] ;  /* 0x0000000406047981 */ /* 0x002ee2000c1e1900 */
[----:B--2---:R-:W-:-:S05]  /*00d0*/  IMAD.WIDE R8, R2, 0x4, R8 ;  /* 0x0000000402087825 */ /* 0x004fca00078e0208 */
[----:B------:R-:W3:Y:S01]  /*00e0*/  LDG.E R5, desc[UR4][R8.64] ;  /* 0x0000000408057981 */ /* 0x000ee2000c1e1900 */
[----:B------:R-:W-:Y:S01]  /*00f0*/  BSSY.RECONVERGENT B0, `(.L_x_4) ;  /* 0x000000f000007945 */ /* 0x000fe20003800200 */
[----:B---3--:R-:W-:-:S04]  /*0100*/  FSETP.GT.AND P2, PT, |R4|, |R5|, PT ;  /* 0x400000050400720b */ /* 0x008fc80003f44200 */
[----:B------:R-:W-:-:S04]  /*0110*/  FSEL R3, |R4|, |R5|, P2 ;  /* 0x4000000504037208 */ /* 0x000fc80001000200 */
[----:B------:R-:W0:Y:S01]  /*0120*/  MUFU.RCP R10, R3 ;  /* 0x00000003000a7308 */ /* 0x000e220000001000 */
[----:B------:R-:W-:-:S07]  /*0130*/  FSEL R0, |R5|, |R4|, P2 ;  /* 0x4000000405007208 */ /* 0x000fce0001000200 */
[----:B------:R-:W1:Y:S01]  /*0140*/  FCHK P0, R0, R3 ;  /* 0x0000000300007302 */ /* 0x000e620000000000 */
[----:B0-----:R-:W-:-:S04]  /*0150*/  FFMA R11, -R3, R10, 1 ;  /* 0x3f800000030b7423 */ /* 0x001fc8000000010a */
[----:B------:R-:W-:-:S04]  /*0160*/  FFMA R11, R10, R11, R10 ;  /* 0x0000000b0a0b7223 */ /* 0x000fc8000000000a */
[----:B------:R-:W-:-:S04]  /*0170*/  FFMA R10, R0, R11, RZ ;  /* 0x0000000b000a7223 */ /* 0x000fc800000000ff */
[----:B------:R-:W-:-:S04]  /*0180*/  FFMA R12, -R3, R10, R0 ;  /* 0x0000000a030c7223 */ /* 0x000fc80000000100 */
[----:B------:R-:W-:Y:S01]  /*0190*/  FFMA R10, R11, R12, R10 ;  /* 0x0000000c0b0a7223 */ /* 0x000fe2000000000a */
[----:B-1----:R-:W-:Y:S06]  /*01a0*/  @!P0 BRA `(.L_x_5) ;  /* 0x00000000000c8947 */ /* 0x002fec0003800000 */
[----:B------:R-:W-:-:S07]  /*01b0*/  MOV R6, 0x1d0 ;  /* 0x000001d000067802 */ /* 0x000fce0000000f00 */
[----:B------:R-:W-:Y:S05]  /*01c0*/  CALL.REL.NOINC `($__internal_0_$__cuda_sm3x_div_rn_noftz_f32_slowpath) ;  /* 0x00000000009c7944 */ /* 0x000fea0003c00000 */
[----:B------:R-:W-:-:S07]  /*01d0*/  IMAD.MOV.U32 R10, RZ, RZ, R0 ;  /* 0x000000ffff0a7224 */ /* 0x000fce00078e0000 */
.L_x_5:
[----:B------:R-:W-:Y:S05]  /*01e0*/  BSYNC.RECONVERGENT B0 ;  /* 0x0000000000007941 */ /* 0x000fea0003800200 */
.L_x_4:
[----:B------:R-:W-:Y:S02]  /*01f0*/  IMAD.MOV.U32 R7, RZ, RZ, 0x3b33710b ;  /* 0x3b33710bff077424 */ /* 0x000fe400078e00ff */
[----:B------:R-:W-:Y:S01]  /*0200*/  FMUL R0, R10, R10 ;  /* 0x0000000a0a007220 */ /* 0x000fe20000400000 */
[----:B------:R-:W-:Y:S01]  /*0210*/  IMAD.MOV.U32 R6, RZ, RZ, 0x3f6ee581 ;  /* 0x3f6ee581ff067424 */ /* 0x000fe200078e00ff */
[C---:B------:R-:W-:Y:S01]  /*0220*/  ISETP.GE.AND P0, PT, R5.reuse, RZ, PT ;  /* 0x000000ff0500720c */ /* 0x040fe20003f06270 */
[----:B------:R-:W-:Y:S01]  /*0230*/  UMOV UR6, 0x54442d18 ;  /* 0x54442d1800067882 */ /* 0x000fe20000000000 */
[----:B------:R-:W-:Y:S01]  /*0240*/  FFMA R7, R0, R7, -0.015681877732276916504 ;  /* 0xbc80774800077423 */ /* 0x000fe20000000007 */
[----:B------:R-:W-:Y:S01]  /*0250*/  FSETP.NEU.AND P3, PT, |R5|, |R4|, PT ;  /* 0x400000040500720b */ /* 0x000fe20003f6d200 */
[----:B------:R-:W-:Y:S01]  /*0260*/  FADD R5, |R4|, |R5| ;  /* 0x4000000504057221 */ /* 0x000fe20000000200 */
[----:B------:R-:W-:Y:S01]  /*0270*/  FSETP.NEU.AND P1, PT, R3, RZ, PT ;  /* 0x000000ff0300720b */ /* 0x000fe20003f2d000 */
[----:B------:R-:W-:Y:S01]  /*0280*/  FFMA R7, R0, R7, 0.042200751602649688721 ;  /* 0x3d2cdab200077423 */ /* 0x000fe20000000007 */
[----:B------:R-:W-:-:S03]  /*0290*/  UMOV UR7, 0x401921fb ;  /* 0x401921fb00077882 */ /* 0x000fc60000000000 */
[----:B------:R-:W-:-:S04]  /*02a0*/  FFMA R7, R0, R7, -0.074792981147766113281 ;  /* 0xbd992d1000077423 */ /* 0x000fc80000000007 */
[----:B------:R-:W-:-:S04]  /*02b0*/  FFMA R7, R0, R7, 0.10640415549278259277 ;  /* 0x3dd9ea6c00077423 */ /* 0x000fc80000000007 */
[----:B------:R-:W-:-:S04]  /*02c0*/  FFMA R7, R0, R7, -0.14207722246646881104 ;  /* 0xbe117cb100077423 */ /* 0x000fc80000000007 */
[----:B------:R-:W-:-:S04]  /*02d0*/  FFMA R7, R0, R7, 0.19993925094604492188 ;  /* 0x3e4cbce000077423 */ /* 0x000fc80000000007 */
[----:B------:R-:W-:-:S04]  /*02e0*/  FFMA R7, R0, R7, -0.33333197236061096191 ;  /* 0xbeaaaa7d00077423 */ /* 0x000fc80000000007 */
[----:B------:R-:W-:-:S04]  /*02f0*/  FMUL R7, R0, R7 ;  /* 0x0000000700077220 */ /* 0x000fc80000400000 */
[----:B------:R-:W-:-:S04]  /*0300*/  FFMA R7, R7, R10, R10 ;  /* 0x0000000a07077223 */ /* 0x000fc8000000000a */
[C---:B------:R-:W-:Y:S01]  /*0310*/  FFMA R0, R6.reuse, 1.6832555532455444336, -R7 ;  /* 0x3fd774eb06007823 */ /* 0x040fe20000000807 */
[----:B------:R-:W-:-:S04]  /*0320*/  FSEL R6, R6, 1.8663789033889770508, P2 ;  /* 0x3feee58106067808 */ /* 0x000fc80001000000 */
[-C--:B------:R-:W-:Y:S01]  /*0330*/  FSEL R9, R0, R7.reuse, P2 ;  /* 0x0000000700097208 */ /* 0x080fe20001000000 */
[----:B------:R-:W-:Y:S01]  /*0340*/  IMAD.MOV.U32 R0, RZ, RZ, 0x4016cbe4 ;  /* 0x4016cbe4ff007424 */ /* 0x000fe200078e00ff */
[----:B------:R-:W-:-:S05]  /*0350*/  FSEL R7, R7, -R7, P2 ;  /* 0x8000000707077208 */ /* 0x000fca0001000000 */
[----:B------:R-:W-:Y:S01]  /*0360*/  @!P0 FFMA R9, R6, 1.6832555532455444336, R7 ;  /* 0x3fd774eb06098823 */ /* 0x000fe20000000007 */
[----:B------:R-:W-:Y:S01]  /*0370*/  @!P3 FSEL R9, R0, 0.78539818525314331055, !P0 ;  /* 0x3f490fdb0009b808 */ /* 0x000fe20004000000 */
[----:B------:R-:W0:Y:S01]  /*0380*/  LDC.64 R6, c[0x0][0x390] ;  /* 0x0000e400ff067b82 */ /* 0x000e220000000a00 */
[----:B------:R-:W-:Y:S02]  /*0390*/  @!P1 FSEL R9, RZ, 3.1415927410125732422, P0 ;  /* 0x40490fdbff099808 */ /* 0x000fe40000000000 */
[----:B------:R-:W-:Y:S02]  /*03a0*/  FSETP.NAN.AND P0, PT, R5, R5, PT ;  /* 0x000000050500720b */ /* 0x000fe40003f08000 */
[----:B------:R-:W-:-:S04]  /*03b0*/  LOP3.LUT R4, R9, 0x80000000, R4, 0xb8, !PT ;  /* 0x8000000009047812 */ /* 0x000fc800078eb804 */
[----:B------:R-:W-:-:S04]  /*03c0*/  FSEL R9, R5, R4, P0 ;  /* 0x0000000405097208 */ /* 0x000fc80000000000 */
[----:B------:R-:W1:Y:S01]  /*03d0*/  F2F.F64.F32 R4, R9 ;  /* 0x0000000900047310 */ /* 0x000e620000201800 */
[----:B------:R-:W-:Y:S01]  /*03e0*/  FSETP.GEU.AND P0, PT, R9, RZ, PT ;  /* 0x000000ff0900720b */ /* 0x000fe20003f0e000 */
[----:B0-----:R-:W-:Y:S01]  /*03f0*/  IMAD.WIDE R2, R2, 0x4, R6 ;  /* 0x0000000402027825 */ /* 0x001fe200078e0206 */
[----:B-1----:R-:W-:-:S11]  /*0400*/  DADD R4, R4, UR6 ;  /* 0x0000000604047e29 */ /* 0x002fd60008000000 */
[----:B------:R-:W0:Y:S02]  /*0410*/  @!P0 F2F.F32.F64 R9, R4 ;  /* 0x0000000400098310 */ /* 0x000e240000301000 */
[----:B0-----:R-:W-:Y:S01]  /*0420*/  STG.E desc[UR4][R2.64], R9 ;  /* 0x0000000902007986 */ /* 0x001fe2000c101904 */
[----:B------:R-:W-:Y:S05]  /*0430*/  EXIT ;  /* 0x000000000000794d */ /* 0x000fea0003800000 */
        .weak           $__internal_0_$__cuda_sm3x_div_rn_noftz_f32_slowpath
        .type           $__internal_0_$__cuda_sm3x_div_rn_noftz_f32_slowpath,@function
        .size           $__internal_0_$__cuda_sm3x_div_rn_noftz_f32_slowpath,(.L_x_43 - $__internal_0_$__cuda_sm3x_div_rn_noftz_f32_slowpath)
$__internal_0_$__cuda_sm3x_div_rn_noftz_f32_slowpath:
[--C-:B------:R-:W-:Y:S01]  /*0440*/  SHF.R.U32.HI R8, RZ, 0x17, R3.reuse ;  /* 0x00000017ff087819 */ /* 0x100fe20000011603 */
[----:B------:R-:W-:Y:S01]  /*0450*/  BSSY.RECONVERGENT B1, `(.L_x_6) ;  /* 0x0000064000017945 */ /* 0x000fe20003800200 */
[--C-:B------:R-:W-:Y:S01]  /*0460*/  SHF.R.U32.HI R7, RZ, 0x17, R0.reuse ;  /* 0x00000017ff077819 */ /* 0x100fe20000011600 */
[----:B------:R-:W-:Y:S01]  /*0470*/  IMAD.MOV.U32 R10, RZ, RZ, R0 ;  /* 0x000000ffff0a7224 */ /* 0x000fe200078e0000 */
[----:B------:R-:W-:Y:S01]  /*0480*/  LOP3.LUT R9, R8, 0xff, RZ, 0xc0, !PT ;  /* 0x000000ff08097812 */ /* 0x000fe200078ec0ff */
[----:B------:R-:W-:Y:S01]  /*0490*/  IMAD.MOV.U32 R11, RZ, RZ, R3 ;  /* 0x000000ffff0b7224 */ /* 0x000fe200078e0003 */
[----:B------:R-:W-:-:S03]  /*04a0*/  LOP3.LUT R8, R7, 0xff, RZ, 0xc0, !PT ;  /* 0x000000ff07087812 */ /* 0x000fc600078ec0ff */
[----:B------:R-:W-:Y:S02]  /*04b0*/  VIADD R13, R9, 0xffffffff ;  /* 0xffffffff090d7836 */ /* 0x000fe40000000000 */
[----:B------:R-:W-:-:S03]  /*04c0*/  VIADD R12, R8, 0xffffffff ;  /* 0xffffffff080c7836 */ /* 0x000fc60000000000 */
[----:B------:R-:W-:-:S04]  /*04d0*/  ISETP.GT.U32.AND P0, PT, R13, 0xfd, PT ;  /* 0x000000fd0d00780c */ /* 0x000fc80003f04070 */
[----:B------:R-:W-:-:S13]  /*04e0*/  ISETP.GT.U32.OR P0, PT, R12, 0xfd, P0 ;  /* 0x000000fd0c00780c */ /* 0x000fda0000704470 */
[----:B------:R-:W-:Y:S01]  /*04f0*/  @!P0 IMAD.MOV.U32 R7, RZ, RZ, RZ ;  /* 0x000000ffff078224 */ /* 0x000fe200078e00ff */
[----:B------:R-:W-:Y:S06]  /*0500*/  @!P0 BRA `(.L_x_7) ;  /* 0x00000000005c8947 */ /* 0x000fec0003800000 */
[----:B------:R-:W-:Y:S02]  /*0510*/  FSETP.GTU.FTZ.AND P1, PT, |R3|, +INF , PT ;  /* 0x7f8000000300780b */ /* 0x000fe40003f3c200 */
[----:B------:R-:W-:-:S04]  /*0520*/  FSETP.GTU.FTZ.AND P0, PT, |R0|, +INF , PT ;  /* 0x7f8000000000780b */ /* 0x000fc80003f1c200 */
[----:B------:R-:W-:-:S13]  /*0530*/  PLOP3.LUT P0, PT, P0, P1, PT, 0xf8, 0x8f ;  /* 0x00000000008f781c */ /* 0x000fda0000703f70 */
[----:B------:R-:W-:Y:S05]  /*0540*/  @P0 BRA `(.L_x_8) ;  /* 0x00000004004c0947 */ /* 0x000fea0003800000 */
[----:B------:R-:W-:-:S13]  /*0550*/  LOP3.LUT P0, RZ, R11, 0x7fffffff, R10, 0xc8, !PT ;  /* 0x7fffffff0bff7812 */ /* 0x000fda000780c80a */
[----:B------:R-:W-:Y:S05]  /*0560*/  @!P0 BRA `(.L_x_9) ;  /* 0x00000004003c8947 */ /* 0x000fea0003800000 */
[C---:B------:R-:W-:Y:S02]  /*0570*/  FSETP.NEU.FTZ.AND P3, PT, |R0|.reuse, +INF , PT ;  /* 0x7f8000000000780b */ /* 0x040fe40003f7d200 */
[----:B------:R-:W-:Y:S02]  /*0580*/  FSETP.NEU.FTZ.AND P1, PT, |R3|, +INF , PT ;  /* 0x7f8000000300780b */ /* 0x000fe40003f3d200 */
[----:B------:R-:W-:-:S11]  /*0590*/  FSETP.NEU.FTZ.AND P0, PT, |R0|, +INF , PT ;  /* 0x7f8000000000780b */ /* 0x000fd60003f1d200 */
[----:B------:R-:W-:Y:S05]  /*05a0*/  @!P1 BRA !P3, `(.L_x_9) ;  /* 0x00000004002c9947 */ /* 0x000fea0005800000 */
[----:B------:R-:W-:-:S04]  /*05b0*/  LOP3.LUT P3, RZ, R10, 0x7fffffff, RZ, 0xc0, !PT ;  /* 0x7fffffff0aff7812 */ /* 0x000fc8000786c0ff */
[----:B------:R-:W-:-:S13]  /*05c0*/  PLOP3.LUT P1, PT, P1, P3, PT, 0x2f, 0xf2 ;  /* 0x0000000000f2781c */ /* 0x000fda0000f26577 */
[----:B------:R-:W-:Y:S05]  /*05d0*/  @P1 BRA `(.L_x_10) ;  /* 0x0000000400181947 */ /* 0x000fea0003800000 */
[----:B------:R-:W-:-:S04]  /*05e0*/  LOP3.LUT P1, RZ, R11, 0x7fffffff, RZ, 0xc0, !PT ;  /* 0x7fffffff0bff7812 */ /* 0x000fc8000782c0ff */
[----:B------:R-:W-:-:S13]  /*05f0*/  PLOP3.LUT P0, PT, P0, P1, PT, 0x2f, 0xf2 ;  /* 0x0000000000f2781c */ /* 0x000fda0000702577 */
[----:B------:R-:W-:Y:S05]  /*0600*/  @P0 BRA `(.L_x_11) ;  /* 0x0000000400000947 */ /* 0x000fea0003800000 */
[----:B------:R-:W-:Y:S02]  /*0610*/  ISETP.GE.AND P0, PT, R12, RZ, PT ;  /* 0x000000ff0c00720c */ /* 0x000fe40003f06270 */
[----:B------:R-:W-:-:S11]  /*0620*/  ISETP.GE.AND P1, PT, R13, RZ, PT ;  /* 0x000000ff0d00720c */ /* 0x000fd60003f26270 */
[----:B------:R-:W-:Y:S02]  /*0630*/  @P0 IMAD.MOV.U32 R7, RZ, RZ, RZ ;  /* 0x000000ffff070224 */ /* 0x000fe400078e00ff */
[----:B------:R-:W-:Y:S01]  /*0640*/  @!P0 FFMA R10, R0, 1.84467440737095516160e+19, RZ ;  /* 0x5f800000000a8823 */ /* 0x000fe200000000ff */
[----:B------:R-:W-:Y:S02]  /*0650*/  @!P0 IMAD.MOV.U32 R7, RZ, RZ, -0x40 ;  /* 0xffffffc0ff078424 */ /* 0x000fe400078e00ff */
[----:B------:R-:W-:Y:S02]  /*0660*/  @!P1 FFMA R11, R3, 1.84467440737095516160e+19, RZ ;  /* 0x5f800000030b9823 */ /* 0x000fe400000000ff */
[----:B------:R-:W-:-:S07]  /*0670*/  @!P1 VIADD R7, R7, 0x40 ;  /* 0x0000004007079836 */ /* 0x000fce0000000000 */
.L_x_7:
[----:B------:R-:W-:Y:S01]  /*0680*/  LEA R0, R9, 0xc0800000, 0x17 ;  /* 0xc080000009007811 */ /* 0x000fe200078eb8ff */
[----:B------:R-:W-:Y:S01]  /*0690*/  VIADD R8, R8, 0xffffff81 ;  /* 0xffffff8108087836 */ /* 0x000fe20000000000 */
[----:B------:R-:W-:Y:S03]  /*06a0*/  BSSY.RECONVERGENT B2, `(.L_x_12) ;  /* 0x0000035000027945 */ /* 0x000fe60003800200 */
[----:B------:R-:W-:Y:S02]  /*06b0*/  IMAD.IADD R11, R11, 0x1, -R0 ;  /* 0x000000010b0b7824 */ /* 0x000fe400078e0a00 */
[----:B------:R-:W-:Y:S02]  /*06c0*/  IMAD R0, R8, -0x800000, R10 ;  /* 0xff80000008007824 */ /* 0x000fe400078e020a */
[----:B------:R-:W0:Y:S01]  /*06d0*/  MUFU.RCP R12, R11 ;  /* 0x0000000b000c7308 */ /* 0x000e220000001000 */
[----:B------:R-:W-:-:S04]  /*06e0*/  FADD.FTZ R13, -R11, -RZ ;  /* 0x800000ff0b0d7221 */ /* 0x000fc80000010100 */
[----:B0-----:R-:W-:-:S04]  /*06f0*/  FFMA R15, R12, R13, 1 ;  /* 0x3f8000000c0f7423 */ /* 0x001fc8000000000d */
[----:B------:R-:W-:-:S04]  /*0700*/  FFMA R17, R12, R15, R12 ;  /* 0x0000000f0c117223 */ /* 0x000fc8000000000c */
[----:B------:R-:W-:-:S04]  /*0710*/  FFMA R10, R0, R17, RZ ;  /* 0x00000011000a7223 */ /* 0x000fc800000000ff */
[----:B------:R-:W-:-:S04]  /*0720*/  FFMA R15, R13, R10, R0 ;  /* 0x0000000a0d0f7223 */ /* 0x000fc80000000000 */
[----:B------:R-:W-:Y:S01]  /*0730*/  FFMA R12, R17, R15, R10 ;  /* 0x0000000f110c7223 */ /* 0x000fe2000000000a */
[----:B------:R-:W-:-:S03]  /*0740*/  IADD3 R10, PT, PT, R8, 0x7f, -R9 ;  /* 0x0000007f080a7810 */ /* 0x000fc60007ffe809 */
[----:B------:R-:W-:Y:S02]  /*0750*/  FFMA R13, R13, R12, R0 ;  /* 0x0000000c0d0d7223 */ /* 0x000fe40000000000 */
[----:B------:R-:W-:Y:S02]  /*0760*/  IMAD.IADD R7, R10, 0x1, R7 ;  /* 0x000000010a077824 */ /* 0x000fe400078e0207 */
[----:B------:R-:W-:-:S05]  /*0770*/  FFMA R0, R17, R13, R12 ;  /* 0x0000000d11007223 */ /* 0x000fca000000000c */
[----:B------:R-:W-:-:S04]  /*0780*/  SHF.R.U32.HI R8, RZ, 0x17, R0 ;  /* 0x00000017ff087819 */ /* 0x000fc80000011600 */
[----:B------:R-:W-:-:S05]  /*0790*/  LOP3.LUT R8, R8, 0xff, RZ, 0xc0, !PT ;  /* 0x000000ff08087812 */ /* 0x000fca00078ec0ff */
[----:B------:R-:W-:-:S04]  /*07a0*/  IMAD.IADD R11, R8, 0x1, R7 ;  /* 0x00000001080b7824 */ /* 0x000fc800078e0207 */
[----:B------:R-:W-:-:S05]  /*07b0*/  VIADD R8, R11, 0xffffffff ;  /* 0xffffffff0b087836 */ /* 0x000fca0000000000 */
[----:B------:R-:W-:-:S13]  /*07c0*/  ISETP.GE.U32.AND P0, PT, R8, 0xfe, PT ;  /* 0x000000fe0800780c */ /* 0x000fda0003f06070 */
[----:B------:R-:W-:Y:S05]  /*07d0*/  @!P0 BRA `(.L_x_13) ;  /* 0x0000000000808947 */ /* 0x000fea0003800000 */
[----:B------:R-:W-:-:S13]  /*07e0*/  ISETP.GT.AND P0, PT, R11, 0xfe, PT ;  /* 0x000000fe0b00780c */ /* 0x000fda0003f04270 */
[----:B------:R-:W-:Y:S05]  /*07f0*/  @P0 BRA `(.L_x_14) ;  /* 0x00000000006c0947 */ /* 0x000fea0003800000 */
[----:B------:R-:W-:-:S13]  /*0800*/  ISETP.GE.AND P0, PT, R11, 0x1, PT ;  /* 0x000000010b00780c */ /* 0x000fda0003f06270 */
[----:B------:R-:W-:Y:S05]  /*0810*/  @P0 BRA `(.L_x_15) ;  /* 0x0000000000740947 */ /* 0x000fea0003800000 */
[----:B------:R-:W-:Y:S02]  /*0820*/  ISETP.GE.AND P0, PT, R11, -0x18, PT ;  /* 0xffffffe80b00780c */ /* 0x000fe40003f06270 */
[----:B------:R-:W-:-:S11]  /*0830*/  LOP3.LUT R0, R0, 0x80000000, RZ, 0xc0, !PT ;  /* 0x8000000000007812 */ /* 0x000fd600078ec0ff */
[----:B------:R-:W-:Y:S05]  /*0840*/  @!P0 BRA `(.L_x_15) ;  /* 0x0000000000688947 */ /* 0x000fea0003800000 */
[-CC-:B------:R-:W-:Y:S01]  /*0850*/  FFMA.RZ R7, R17, R13.reuse, R12.reuse ;  /* 0x0000000d11077223 */ /* 0x180fe2000000c00c */
[----:B------:R-:W-:Y:S02]  /*0860*/  VIADD R10, R11, 0x20 ;  /* 0x000000200b0a7836 */ /* 0x000fe40000000000 */
[-CC-:B------:R-:W-:Y:S01]  /*0870*/  FFMA.RM R8, R17, R13.reuse, R12.reuse ;  /* 0x0000000d11087223 */ /* 0x180fe2000000400c */
[----:B------:R-:W-:Y:S02]  /*0880*/  ISETP.NE.AND P3, PT, R11, RZ, PT ;  /* 0x000000ff0b00720c */ /* 0x000fe40003f65270 */
[----:B------:R-:W-:Y:S01]  /*0890*/  LOP3.LUT R9, R7, 0x7fffff, RZ, 0xc0, !PT ;  /* 0x007fffff07097812 */ /* 0x000fe200078ec0ff */
[----:B------:R-:W-:Y:S01]  /*08a0*/  FFMA.RP R7, R17, R13, R12 ;  /* 0x0000000d11077223 */ /* 0x000fe2000000800c */
[----:B------:R-:W-:Y:S01]  /*08b0*/  ISETP.NE.AND P1, PT, R11, RZ, PT ;  /* 0x000000ff0b00720c */ /* 0x000fe20003f25270 */
[----:B------:R-:W-:Y:S01]  /*08c0*/  IMAD.MOV R11, RZ, RZ, -R11 ;  /* 0x000000ffff0b7224 */ /* 0x000fe200078e0a0b */
[----:B------:R-:W-:-:S02]  /*08d0*/  LOP3.LUT R9, R9, 0x800000, RZ, 0xfc, !PT ;  /* 0x0080000009097812 */ /* 0x000fc400078efcff */
[----:B------:R-:W-:Y:S02]  /*08e0*/  FSETP.NEU.FTZ.AND P0, PT, R7, R8, PT ;  /* 0x000000080700720b */ /* 0x000fe40003f1d000 */
[----:B------:R-:W-:Y:S02]  /*08f0*/  SHF.L.U32 R10, R9, R10, RZ ;  /* 0x0000000a090a7219 */ /* 0x000fe400000006ff */
[----:B------:R-:W-:Y:S02]  /*0900*/  SEL R8, R11, RZ, P3 ;  /* 0x000000ff0b087207 */ /* 0x000fe40001800000 */
[----:B------:R-:W-:Y:S02]  /*0910*/  ISETP.NE.AND P1, PT, R10, RZ, P1 ;  /* 0x000000ff0a00720c */ /* 0x000fe40000f25270 */
[----:B------:R-:W-:Y:S02]  /*0920*/  SHF.R.U32.HI R8, RZ, R8, R9 ;  /* 0x00000008ff087219 */ /* 0x000fe40000011609 */
[----:B------:R-:W-:-:S02]  /*0930*/  PLOP3.LUT P0, PT, P0, P1, PT, 0xf8, 0x8f ;  /* 0x00000000008f781c */ /* 0x000fc40000703f70 */
[----:B------:R-:W-:Y:S02]  /*0940*/  SHF.R.U32.HI R10, RZ, 0x1, R8 ;  /* 0x00000001ff0a7819 */ /* 0x000fe40000011608 */
[----:B------:R-:W-:-:S04]  /*0950*/  SEL R7, RZ, 0x1, !P0 ;  /* 0x00000001ff077807 */ /* 0x000fc80004000000 */
[----:B------:R-:W-:-:S04]  /*0960*/  LOP3.LUT R7, R7, 0x1, R10, 0xf8, !PT ;  /* 0x0000000107077812 */ /* 0x000fc800078ef80a */
[----:B------:R-:W-:-:S05]  /*0970*/  LOP3.LUT R7, R7, R8, RZ, 0xc0, !PT ;  /* 0x0000000807077212 */ /* 0x000fca00078ec0ff */
[----:B------:R-:W-:-:S05]  /*0980*/  IMAD.IADD R7, R10, 0x1, R7 ;  /* 0x000000010a077824 */ /* 0x000fca00078e0207 */
[----:B------:R-:W-:Y:S01]  /*0990*/  LOP3.LUT R0, R7, R0, RZ, 0xfc, !PT ;  /* 0x0000000007007212 */ /* 0x000fe200078efcff */
[----:B------:R-:W-:Y:S06]  /*09a0*/  BRA `(.L_x_15) ;  /* 0x0000000000107947 */ /* 0x000fec0003800000 */
.L_x_14:
[----:B------:R-:W-:-:S04]  /*09b0*/  LOP3.LUT R0, R0, 0x80000000, RZ, 0xc0, !PT ;  /* 0x8000000000007812 */ /* 0x000fc800078ec0ff */
[----:B------:R-:W-:Y:S01]  /*09c0*/  LOP3.LUT R0, R0, 0x7f800000, RZ, 0xfc, !PT ;  /* 0x7f80000000007812 */ /* 0x000fe200078efcff */
[----:B------:R-:W-:Y:S06]  /*09d0*/  BRA `(.L_x_15) ;  /* 0x0000000000047947 */ /* 0x000fec0003800000 */
.L_x_13:
[----:B------:R-:W-:-:S07]  /*09e0*/  IMAD R0, R7, 0x800000, R0 ;  /* 0x0080000007007824 */ /* 0x000fce00078e0200 */
.L_x_15:
[----:B------:R-:W-:Y:S05]  /*09f0*/  BSYNC.RECONVERGENT B2 ;  /* 0x0000000000027941 */ /* 0x000fea0003800200 */
.L_x_12:
[----:B------:R-:W-:Y:S05]  /*0a00*/  BRA `(.L_x_16) ;  /* 0x0000000000207947 */ /* 0x000fea0003800000 */
.L_x_11:
[----:B------:R-:W-:-:S04]  /*0a10*/  LOP3.LUT R0, R11, 0x80000000, R10, 0x48, !PT ;  /* 0x800000000b007812 */ /* 0x000fc800078e480a */
[----:B------:R-:W-:Y:S01]  /*0a20*/  LOP3.LUT R0, R0, 0x7f800000, RZ, 0xfc, !PT ;  /* 0x7f80000000007812 */ /* 0x000fe200078efcff */
[----:B------:R-:W-:Y:S06]  /*0a30*/  BRA `(.L_x_16) ;  /* 0x0000000000147947 */ /* 0x000fec0003800000 */
.L_x_10:
[----:B------:R-:W-:Y:S01]  /*0a40*/  LOP3.LUT R0, R11, 0x80000000, R10, 0x48, !PT ;  /* 0x800000000b007812 */ /* 0x000fe200078e480a */
[----:B------:R-:W-:Y:S06]  /*0a50*/  BRA `(.L_x_16) ;  /* 0x00000000000c7947 */ /* 0x000fec0003800000 */
.L_x_9:
[----:B------:R-:W0:Y:S01]  /*0a60*/  MUFU.RSQ R0, -QNAN ;  /* 0xffc0000000007908 */ /* 0x000e220000001400 */
[----:B------:R-:W-:Y:S05]  /*0a70*/  BRA `(.L_x_16) ;  /* 0x0000000000047947 */ /* 0x000fea0003800000 */
.L_x_8:
[----:B------:R-:W-:-:S07]  /*0a80*/  FADD.FTZ R0, R0, R3 ;  /* 0x0000000300007221 */ /* 0x000fce0000010000 */
.L_x_16:
[----:B------:R-:W-:Y:S05]  /*0a90*/  BSYNC.RECONVERGENT B1 ;  /* 0x0000000000017941 */ /* 0x000fea0003800200 */
.L_x_6:
[----:B------:R-:W-:-:S04]  /*0aa0*/  IMAD.MOV.U32 R7, RZ, RZ, 0x0 ;  /* 0x00000000ff077424 */ /* 0x000fc800078e00ff */
[----:B0-----:R-:W-:Y:S05]  /*0ab0*/  RET.REL.NODEC R6 `(_Z19computeAnglesKernelPfS_S_i) ;  /* 0xfffffff406507950 */ /* 0x001fea0003c3ffff */
.L_x_17:
        /* <DEDUP_REMOVED lines=12> */
.L_x_43:


//--------------------- .text._Z26filterPointsByRadiusKernelPfS_S_S_Pbfi --------------------------
	.section	.text._Z26filterPointsByRadiusKernelPfS_S_S_Pbfi,"ax",@progbits
	.align	128
        .global         _Z26filterPointsByRadiusKernelPfS_S_S_Pbfi
        .type           _Z26filterPointsByRadiusKernelPfS_S_S_Pbfi,@function
        .size           _Z26filterPointsByRadiusKernelPfS_S_S_Pbfi,(.L_x_51 - _Z26filterPointsByRadiusKernelPfS_S_S_Pbfi)
        .other          _Z26filterPointsByRadiusKernelPfS_S_S_Pbfi,@"STO_CUDA_ENTRY STV_DEFAULT"
_Z26filterPointsByRadiusKernelPfS_S_S_Pbfi:
.text._Z26filterPointsByRadiusKernelPfS_S_S_Pbfi:
        /* <DEDUP_REMOVED lines=16> */
[----:B---3--:R-:W-:-:S04]  /*0100*/  FSETP.GTU.AND P0, PT, R2, UR6, PT ;  /* 0x0000000602007c0b */ /* 0x008fc8000bf0c000 */
[----:B------:R-:W-:-:S05]  /*0110*/  SEL R7, RZ, 0x1, P0 ;  /* 0x00000001ff077807 */ /* 0x000fca0000000000 */
[----:B------:R-:W-:Y:S01]  /*0120*/  STG.E.U8 desc[UR4][R4.64], R7 ;  /* 0x0000000704007986 */ /* 0x000fe2000c101104 */
[----:B------:R-:W-:Y:S05]  /*0130*/  EXIT ;  /* 0x000000000000794d */ /* 0x000fea0003800000 */
.L_x_18:
        /* <DEDUP_REMOVED lines=12> */
.L_x_51:


//--------------------- .text._Z24computeDistances2DKernelPfS_S_i --------------------------
	.section	.text._Z24computeDistances2DKernelPfS_S_i,"ax",@progbits
	.align	128
        .global         _Z24computeDistances2DKernelPfS_S_i
        .type           _Z24computeDistances2DKernelPfS_S_i,@function
        .size           _Z24computeDistances2DKernelPfS_S_i,(.L_x_44 - _Z24computeDistances2DKernelPfS_S_i)
        .other          _Z24computeDistances2DKernelPfS_S_i,@"STO_CUDA_ENTRY STV_DEFAULT"
_Z24computeDistances2DKernelPfS_S_i:
.text._Z24computeDistances2DKernelPfS_S_i:
        /* <DEDUP_REMOVED lines=11> */
[----:B0-----:R-:W-:-:S06]  /*00b0*/  IMAD.WIDE R6, R2, 0x4, R6 ;  /* 0x0000000402067825 */ /* 0x001fcc00078e0206 */
[----:B-1----:R-:W3:Y:S01]  /*00c0*/  LDG.E R6, desc[UR4][R6.64] ;  /* 0x0000000406067981 */ /* 0x002ee2000c1e1900 */
[----:B--2---:R-:W-:-:S06]  /*00d0*/  IMAD.WIDE R4, R2, 0x4, R4 ;  /* 0x0000000402047825 */ /* 0x004fcc00078e0204 */
[----:B------:R-:W2:Y:S01]  /*00e0*/  LDG.E R4, desc[UR4][R4.64] ;  /* 0x0000000404047981 */ /* 0x000ea2000c1e1900 */
[----:B------:R-:W-:Y:S01]  /*00f0*/  BSSY.RECONVERGENT B0, `(.L_x_19) ;  /* 0x000000f000007945 */ /* 0x000fe20003800200 */
[----:B---3--:R-:W-:-:S04]  /*0100*/  FMUL R3, R6, R6 ;  /* 0x0000000606037220 */ /* 0x008fc80000400000 */
[----:B--2---:R-:W-:-:S05]  /*0110*/  FFMA R0, R4, R4, R3 ;  /* 0x0000000404007223 */ /* 0x004fca0000000003 */
[----:B------:R-:W-:Y:S01]  /*0120*/  IADD3 R8, PT, PT, R0, -0xd000000, RZ ;  /* 0xf300000000087810 */ /* 0x000fe20007ffe0ff */
[----:B------:R0:W1:Y:S03]  /*0130*/  MUFU.RSQ R3, R0 ;  /* 0x0000000000037308 */ /* 0x0000660000001400 */
[----:B------:R-:W-:-:S13]  /*0140*/  ISETP.GT.U32.AND P0, PT, R8, 0x727fffff, PT ;  /* 0x727fffff0800780c */ /* 0x000fda0003f04070 */
[----:B0-----:R-:W-:Y:S05]  /*0150*/  @!P0 BRA `(.L_x_20) ;  /* 0x0000000000108947 */ /* 0x001fea0003800000 */
[----:B------:R-:W-:-:S07]  /*0160*/  MOV R8, 0x180 ;  /* 0x0000018000087802 */ /* 0x000fce0000000f00 */
[----:B-1----:R-:W-:Y:S05]  /*0170*/  CALL.REL.NOINC `($__internal_1_$__cuda_sm20_sqrt_rn_f32_slowpath) ;  /* 0x00000000002c7944 */ /* 0x002fea0003c00000 */
[----:B------:R-:W-:Y:S01]  /*0180*/  MOV R7, R3 ;  /* 0x0000000300077202 */ /* 0x000fe20000000f00 */
[----:B------:R-:W-:Y:S06]  /*0190*/  BRA `(.L_x_21) ;  /* 0x0000000000107947 */ /* 0x000fec0003800000 */
.L_x_20:
[----:B-1----:R-:W-:Y:S01]  /*01a0*/  FMUL.FTZ R7, R0, R3 ;  /* 0x0000000300077220 */ /* 0x002fe20000410000 */
[----:B------:R-:W-:-:S03]  /*01b0*/  FMUL.FTZ R3, R3, 0.5 ;  /* 0x3f00000003037820 */ /* 0x000fc60000410000 */
[----:B------:R-:W-:-:S04]  /*01c0*/  FFMA R0, -R7, R7, R0 ;  /* 0x0000000707007223 */ /* 0x000fc80000000100 */
[----:B------:R-:W-:-:S07]  /*01d0*/  FFMA R7, R0, R3, R7 ;  /* 0x0000000300077223 */ /* 0x000fce0000000007 */
.L_x_21:
[----:B------:R-:W-:Y:S05]  /*01e0*/  BSYNC.RECONVERGENT B0 ;  /* 0x0000000000007941 */ /* 0x000fea0003800200 */
.L_x_19:
[----:B------:R-:W0:Y:S02]  /*01f0*/  LDC.64 R4, c[0x0][0x390] ;  /* 0x0000e400ff047b82 */ /* 0x000e240000000a00 */
[----:B0-----:R-:W-:-:S05]  /*0200*/  IMAD.WIDE R2, R2, 0x4, R4 ;  /* 0x0000000402027825 */ /* 0x001fca00078e0204 */
[----:B------:R-:W-:Y:S01]  /*0210*/  STG.E desc[UR4][R2.64], R7 ;  /* 0x0000000702007986 */ /* 0x000fe2000c101904 */
[----:B------:R-:W-:Y:S05]  /*0220*/  EXIT ;  /* 0x000000000000794d */ /* 0x000fea0003800000 */
        .weak           $__internal_1_$__cuda_sm20_sqrt_rn_f32_slowpath
        .type           $__internal_1_$__cuda_sm20_sqrt_rn_f32_slowpath,@function
        .size           $__internal_1_$__cuda_sm20_sqrt_rn_f32_slowpath,(.L_x_44 - $__internal_1_$__cuda_sm20_sqrt_rn_f32_slowpath)
$__internal_1_$__cuda_sm20_sqrt_rn_f32_slowpath:
[----:B------:R-:W-:-:S13]  /*0230*/  LOP3.LUT P0, RZ, R0, 0x7fffffff, RZ, 0xc0, !PT ;  /* 0x7fffffff00ff7812 */ /* 0x000fda000780c0ff */
[----:B------:R-:W-:Y:S01]  /*0240*/  @!P0 MOV R3, R0 ;  /* 0x0000000000038202 */ /* 0x000fe20000000f00 */
[----:B------:R-:W-:Y:S06]  /*0250*/  @!P0 BRA `(.L_x_22) ;  /* 0x0000000000408947 */ /* 0x000fec0003800000 */
[----:B------:R-:W-:-:S13]  /*0260*/  FSETP.GEU.FTZ.AND P0, PT, R0, RZ, PT ;  /* 0x000000ff0000720b */ /* 0x000fda0003f1e000 */
[----:B------:R-:W-:Y:S01]  /*0270*/  @!P0 MOV R3, 0x7fffffff ;  /* 0x7fffffff00038802 */ /* 0x000fe20000000f00 */
[----:B------:R-:W-:Y:S06]  /*0280*/  @!P0 BRA `(.L_x_22) ;  /* 0x0000000000348947 */ /* 0x000fec0003800000 */
[----:B------:R-:W-:-:S13]  /*0290*/  FSETP.GTU.FTZ.AND P0, PT, |R0|, +INF , PT ;  /* 0x7f8000000000780b */ /* 0x000fda0003f1c200 */
[----:B------:R-:W-:Y:S01]  /*02a0*/  @P0 FADD.FTZ R3, R0, 1 ;  /* 0x3f80000000030421 */ /* 0x000fe20000010000 */
[----:B------:R-:W-:Y:S06]  /*02b0*/  @P0 BRA `(.L_x_22) ;  /* 0x0000000000280947 */ /* 0x000fec0003800000 */
[----:B------:R-:W-:-:S13]  /*02c0*/  FSETP.NEU.FTZ.AND P0, PT, |R0|, +INF , PT ;  /* 0x7f8000000000780b */ /* 0x000fda0003f1d200 */
[----:B------:R-:W-:-:S04]  /*02d0*/  @P0 FFMA R4, R0, 1.84467440737095516160e+19, RZ ;  /* 0x5f80000000040823 */ /* 0x000fc800000000ff */
[----:B------:R-:W0:Y:S02]  /*02e0*/  @P0 MUFU.RSQ R3, R4 ;  /* 0x0000000400030308 */ /* 0x000e240000001400 */
[----:B0-----:R-:W-:Y:S01]  /*02f0*/  @P0 FMUL.FTZ R5, R4, R3 ;  /* 0x0000000304050220 */ /* 0x001fe20000410000 */
[----:B------:R-:W-:Y:S01]  /*0300*/  @P0 FMUL.FTZ R7, R3, 0.5 ;  /* 0x3f00000003070820 */ /* 0x000fe20000410000 */
[----:B------:R-:W-:Y:S02]  /*0310*/  @!P0 MOV R3, R0 ;  /* 0x0000000000038202 */ /* 0x000fe40000000f00 */
[----:B------:R-:W-:-:S04]  /*0320*/  @P0 FADD.FTZ R6, -R5, -RZ ;  /* 0x800000ff05060221 */ /* 0x000fc80000010100 */
[----:B------:R-:W-:-:S04]  /*0330*/  @P0 FFMA R6, R5, R6, R4 ;  /* 0x0000000605060223 */ /* 0x000fc80000000004 */
[----:B------:R-:W-:-:S04]  /*0340*/  @P0 FFMA R6, R6, R7, R5 ;  /* 0x0000000706060223 */ /* 0x000fc80000000005 */
[----:B------:R-:W-:-:S07]  /*0350*/  @P0 FMUL.FTZ R3, R6, 2.3283064365386962891e-10 ;  /* 0x2f80000006030820 */ /* 0x000fce0000410000 */
.L_x_22:
[----:B------:R-:W-:Y:S01]  /*0360*/  HFMA2 R5, -RZ, RZ, 0, 0 ;  /* 0x00000000ff057431 */ /* 0x000fe200000001ff */
[----:B------:R-:W-:-:S04]  /*0370*/  MOV R4, R8 ;  /* 0x0000000800047202 */ /* 0x000fc80000000f00 */
[----:B------:R-:W-:Y:S05]  /*0380*/  RET.REL.NODEC R4 `(_Z24computeDistances2DKernelPfS_S_i) ;  /* 0xfffffffc041c7950 */ /* 0x000fea0003c3ffff */
.L_x_23:
        /* <DEDUP_REMOVED lines=15> */
.L_x_44:


//--------------------- .text._Z21transformPointsKernelPfS_S_S_i --------------------------
	.section	.text._Z21transformPointsKernelPfS_S_S_i,"ax",@progbits
	.align	128
        .global         _Z21transformPointsKernelPfS_S_S_i
        .type           _Z21transformPointsKernelPfS_S_S_i,@function
        .size           _Z21transformPointsKernelPfS_S_S_i,(.L_x_45 - _Z21transformPointsKernelPfS_S_S_i)
        .other          _Z21transformPointsKernelPfS_S_S_i,@"STO_CUDA_ENTRY STV_DEFAULT"
_Z21transformPointsKernelPfS_S_S_i:
.text._Z21transformPointsKernelPfS_S_S_i:
        /* <DEDUP_REMOVED lines=10> */
[----:B------:R-:W2:Y:S08]  /*00a0*/  LDC.64 R8, c[0x0][0x380] ;  /* 0x0000e000ff087b82 */ /* 0x000eb00000000a00 */
[----:B------:R-:W3:Y:S08]  /*00b0*/  LDC.64 R2, c[0x0][0x398] ;  /* 0x0000e600ff027b82 */ /* 0x000ef00000000a00 */
[----:B------:R-:W4:Y:S01]  /*00c0*/  LDC.64 R10, c[0x0][0x390] ;  /* 0x0000e400ff0a7b82 */ /* 0x000f220000000a00 */
[----:B0-----:R-:W-:-:S05]  /*00d0*/  IMAD.WIDE R6, R13, 0x4, R6 ;  /* 0x000000040d067825 */ /* 0x001fca00078e0206 */
[----:B-1----:R-:W5:Y:S01]  /*00e0*/  LDG.E R0, desc[UR4][R6.64] ;  /* 0x0000000406007981 */ /* 0x002f62000c1e1900 */
[----:B--2---:R-:W-:-:S05]  /*00f0*/  IMAD.WIDE R8, R13, 0x4, R8 ;  /* 0x000000040d087825 */ /* 0x004fca00078e0208 */
[----:B------:R-:W2:Y:S04]  /*0100*/  LDG.E R15, desc[UR4][R8.64] ;  /* 0x00000004080f7981 */ /* 0x000ea8000c1e1900 */
[----:B---3--:R-:W5:Y:S04]  /*0110*/  LDG.E R5, desc[UR4][R2.64+0x34] ;  /* 0x0000340402057981 */ /* 0x008f68000c1e1900 */
[----:B------:R-:W2:Y:S01]  /*0120*/  LDG.E R26, desc[UR4][R2.64+0x30] ;  /* 0x00003004021a7981 */ /* 0x000ea2000c1e1900 */
[----:B----4-:R-:W-:-:S03]  /*0130*/  IMAD.WIDE R10, R13, 0x4, R10 ;  /* 0x000000040d0a7825 */ /* 0x010fc600078e020a */
[----:B------:R-:W3:Y:S04]  /*0140*/  LDG.E R27, desc[UR4][R2.64+0x38] ;  /* 0x00003804021b7981 */ /* 0x000ee8000c1e1900 */
[----:B------:R-:W3:Y:S04]  /*0150*/  LDG.E R13, desc[UR4][R10.64] ;  /* 0x000000040a0d7981 */ /* 0x000ee8000c1e1900 */
[----:B------:R-:W4:Y:S04]  /*0160*/  LDG.E R25, desc[UR4][R2.64+0x3c] ;  /* 0x00003c0402197981 */ /* 0x000f28000c1e1900 */
        /* <DEDUP_REMOVED lines=11> */
[----:B------:R0:W4:Y:S01]  /*0220*/  LDG.E R19, desc[UR4][R2.64+0x2c] ;  /* 0x00002c0402137981 */ /* 0x000122000c1e1900 */
[----:B------:R-:W-:Y:S01]  /*0230*/  BSSY.RECONVERGENT B0, `(.L_x_24) ;  /* 0x000001c000007945 */ /* 0x000fe20003800200 */
[----:B-----5:R-:W-:-:S04]  /*0240*/  FMUL R28, R0, R5 ;  /* 0x00000005001c7220 */ /* 0x020fc80000400000 */
[----:B--2---:R-:W-:-:S04]  /*0250*/  FFMA R26, R15, R26, R28 ;  /* 0x0000001a0f1a7223 */ /* 0x004fc8000000001c */
[----:B---3--:R-:W-:-:S04]  /*0260*/  FFMA R26, R13, R27, R26 ;  /* 0x0000001b0d1a7223 */ /* 0x008fc8000000001a */
[----:B----4-:R-:W-:-:S04]  /*0270*/  FADD R5, R26, R25 ;  /* 0x000000191a057221 */ /* 0x010fc80000000000 */
[----:B------:R-:W1:Y:S01]  /*0280*/  MUFU.RCP R26, R5 ;  /* 0x00000005001a7308 */ /* 0x000e620000001000 */
[----:B------:R-:W-:-:S04]  /*0290*/  FMUL R28, R0, R23 ;  /* 0x00000017001c7220 */ /* 0x000fc80000400000 */
[----:B------:R-:W-:-:S04]  /*02a0*/  FFMA R24, R15, R24, R28 ;  /* 0x000000180f187223 */ /* 0x000fc8000000001c */
[----:B------:R-:W-:Y:S01]  /*02b0*/  FFMA R23, R13, R22, R24 ;  /* 0x000000160d177223 */ /* 0x000fe20000000018 */
[C---:B------:R-:W-:Y:S01]  /*02c0*/  FMUL R22, R0.reuse, R17 ;  /* 0x0000001100167220 */ /* 0x040fe20000400000 */
[----:B------:R-:W-:Y:S02]  /*02d0*/  FMUL R21, R0, R21 ;  /* 0x0000001500157220 */ /* 0x000fe40000400000 */
[----:B------:R-:W-:Y:S01]  /*02e0*/  FADD R0, R23, R20 ;  /* 0x0000001417007221 */ /* 0x000fe20000000000 */
[----:B-1----:R-:W-:-:S03]  /*02f0*/  FFMA R25, -R5, R26, 1 ;  /* 0x3f80000005197423 */ /* 0x002fc6000000011a */
[----:B------:R-:W1:Y:S01]  /*0300*/  FCHK P0, R0, R5 ;  /* 0x0000000500007302 */ /* 0x000e620000000000 */
[----:B------:R-:W-:Y:S01]  /*0310*/  FFMA R25, R26, R25, R26 ;  /* 0x000000191a197223 */ /* 0x000fe2000000001a */
[C---:B------:R-:W-:Y:S01]  /*0320*/  FFMA R18, R15.reuse, R18, R22 ;  /* 0x000000120f127223 */ /* 0x040fe20000000016 */
[----:B------:R-:W-:Y:S02]  /*0330*/  FFMA R21, R15, R16, R21 ;  /* 0x000000100f157223 */ /* 0x000fe40000000015 */
[----:B------:R-:W-:Y:S01]  /*0340*/  FFMA R16, R0, R25, RZ ;  /* 0x0000001900107223 */ /* 0x000fe200000000ff */
[----:B0-----:R-:W-:-:S03]  /*0350*/  FFMA R3, R13, R12, R18 ;  /* 0x0000000c0d037223 */ /* 0x001fc60000000012 */
[----:B------:R-:W-:Y:S01]  /*0360*/  FFMA R12, -R5, R16, R0 ;  /* 0x00000010050c7223 */ /* 0x000fe20000000100 */
[----:B------:R-:W-:-:S03]  /*0370*/  FFMA R2, R13, R14, R21 ;  /* 0x0000000e0d027223 */ /* 0x000fc60000000015 */
[----:B------:R-:W-:Y:S01]  /*0380*/  FFMA R25, R25, R12, R16 ;  /* 0x0000000c19197223 */ /* 0x000fe20000000010 */
[----:B------:R-:W-:Y:S01]  /*0390*/  FADD R3, R3, R4 ;  /* 0x0000000403037221 */ /* 0x000fe20000000000 */
[----:B------:R-:W-:Y:S01]  /*03a0*/  FADD R2, R2, R19 ;  /* 0x0000001302027221 */ /* 0x000fe20000000000 */
[----:B-1----:R-:W-:Y:S06]  /*03b0*/  @!P0 BRA `(.L_x_25) ;  /* 0x00000000000c8947 */ /* 0x002fec0003800000 */
[----:B------:R-:W-:-:S07]  /*03c0*/  MOV R4, 0x3e0 ;  /* 0x000003e000047802 */ /* 0x000fce0000000f00 */
[----:B------:R-:W-:Y:S05]  /*03d0*/  CALL.REL.NOINC `($__internal_2_$__cuda_sm3x_div_rn_noftz_f32_slowpath) ;  /* 0x0000000000887944 */ /* 0x000fea0003c00000 */
[----:B------:R-:W-:-:S07]  /*03e0*/  IMAD.MOV.U32 R25, RZ, RZ, R0 ;  /* 0x000000ffff197224 */ /* 0x000fce00078e0000 */
.L_x_25:
[----:B------:R-:W-:Y:S05]  /*03f0*/  BSYNC.RECONVERGENT B0 ;  /* 0x0000000000007941 */ /* 0x000fea0003800200 */
.L_x_24:
[----:B------:R-:W0:Y:S01]  /*0400*/  MUFU.RCP R0, R5 ;  /* 0x0000000500007308 */ /* 0x000e220000001000 */
[----:B------:R1:W-:Y:S01]  /*0410*/  STG.E desc[UR4][R8.64], R25 ;  /* 0x0000001908007986 */ /* 0x0003e2000c101904 */
[----:B------:R-:W-:Y:S06]  /*0420*/  BSSY.RECONVERGENT B0, `(.L_x_26) ;  /* 0x000000c000007945 */ /* 0x000fec0003800200 */
[----:B------:R-:W2:Y:S01]  /*0430*/  FCHK P0, R3, R5 ;  /* 0x0000000503007302 */ /* 0x000ea20000000000 */
[----:B0-----:R-:W-:-:S04]  /*0440*/  FFMA R13, -R5, R0, 1 ;  /* 0x3f800000050d7423 */ /* 0x001fc80000000100 */
[----:B------:R-:W-:-:S04]  /*0450*/  FFMA R15, R0, R13, R0 ;  /* 0x0000000d000f7223 */ /* 0x000fc80000000000 */
[----:B------:R-:W-:-:S04]  /*0460*/  FFMA R0, R3, R15, RZ ;  /* 0x0000000f03007223 */ /* 0x000fc800000000ff */
[----:B------:R-:W-:-:S04]  /*0470*/  FFMA R13, -R5, R0, R3 ;  /* 0x00000000050d7223 */ /* 0x000fc80000000103 */
[----:B------:R-:W-:Y:S01]  /*0480*/  FFMA R13, R15, R13, R0 ;  /* 0x0000000d0f0d7223 */ /* 0x000fe20000000000 */
[----:B-12---:R-:W-:Y:S06]  /*0490*/  @!P0 BRA `(.L_x_27) ;  /* 0x0000000000108947 */ /* 0x006fec0003800000 */
[----:B------:R-:W-:Y:S02]  /*04a0*/  MOV R0, R3 ;  /* 0x0000000300007202 */ /* 0x000fe40000000f00 */
[----:B------:R-:W-:-:S07]  /*04b0*/  MOV R4, 0x4d0 ;  /* 0x000004d000047802 */ /* 0x000fce0000000f00 */
[----:B------:R-:W-:Y:S05]  /*04c0*/  CALL.REL.NOINC `($__internal_2_$__cuda_sm3x_div_rn_noftz_f32_slowpath) ;  /* 0x00000000004c7944 */ /* 0x000fea0003c00000 */
[----:B------:R-:W-:-:S07]  /*04d0*/  IMAD.MOV.U32 R13, RZ, RZ, R0 ;  /* 0x000000ffff0d7224 */ /* 0x000fce00078e0000 */
.L_x_27:
[----:B------:R-:W-:Y:S05]  /*04e0*/  BSYNC.RECONVERGENT B0 ;  /* 0x0000000000007941 */ /* 0x000fea0003800200 */
.L_x_26:
        /* <DEDUP_REMOVED lines=14> */
.L_x_29:
[----:B------:R-:W-:Y:S05]  /*05d0*/  BSYNC.RECONVERGENT B0 ;  /* 0x0000000000007941 */ /* 0x000fea0003800200 */
.L_x_28:
[----:B------:R-:W-:Y:S01]  /*05e0*/  STG.E desc[UR4][R10.64], R3 ;  /* 0x000000030a007986 */ /* 0x000fe2000c101904 */
[----:B------:R-:W-:Y:S05]  /*05f0*/  EXIT ;  /* 0x000000000000794d */ /* 0x000fea0003800000 */
        .weak           $__internal_2_$__cuda_sm3x_div_rn_noftz_f32_slowpath
        .type           $__internal_2_$__cuda_sm3x_div_rn_noftz_f32_slowpath,@function
        .size           $__internal_2_$__cuda_sm3x_div_rn_noftz_f32_slowpath,(.L_x_45 - $__internal_2_$__cuda_sm3x_div_rn_noftz_f32_slowpath)
$__internal_2_$__cuda_sm3x_div_rn_noftz_f32_slowpath:
[----:B------:R-:W-:Y:S01]  /*0600*/  SHF.R.U32.HI R13, RZ, 0x17, R5 ;  /* 0x00000017ff0d7819 */ /* 0x000fe20000011605 */
[----:B------:R-:W-:Y:S01]  /*0610*/  BSSY.RECONVERGENT B1, `(.L_x_30) ;  /* 0x0000063000017945 */ /* 0x000fe20003800200 */
[----:B------:R-:W-:Y:S02]  /*0620*/  SHF.R.U32.HI R12, RZ, 0x17, R0 ;  /* 0x00000017ff0c7819 */ /* 0x000fe40000011600 */
[----:B------:R-:W-:Y:S02]  /*0630*/  LOP3.LUT R13, R13, 0xff, RZ, 0xc0, !PT ;  /* 0x000000ff0d0d7812 */ /* 0x000fe400078ec0ff */
[----:B------:R-:W-:Y:S02]  /*0640*/  LOP3.LUT R18, R12, 0xff, RZ, 0xc0, !PT ;  /* 0x000000ff0c127812 */ /* 0x000fe400078ec0ff */
[----:B------:R-:W-:Y:S02]  /*0650*/  IADD3 R16, PT, PT, R13, -0x1, RZ ;  /* 0xffffffff0d107810 */ /* 0x000fe40007ffe0ff */
[----:B------:R-:W-:Y:S01]  /*0660*/  MOV R15, R5 ;  /* 0x00000005000f7202 */ /* 0x000fe20000000f00 */
[----:B------:R-:W-:Y:S01]  /*0670*/  VIADD R14, R18, 0xffffffff ;  /* 0xffffffff120e7836 */ /* 0x000fe20000000000 */
        /* <DEDUP_REMOVED lines=22> */
[----:B------:R-:W-:Y:S01]  /*07e0*/  @P0 MOV R12, RZ ;  /* 0x000000ff000c0202 */ /* 0x000fe20000000f00 */
[----:B------:R-:W-:Y:S02]  /*07f0*/  @!P0 IMAD.MOV.U32 R12, RZ, RZ, -0x40 ;  /* 0xffffffc0ff0c8424 */ /* 0x000fe400078e00ff */
[----:B------:R-:W-:Y:S01]  /*0800*/  @!P0 FFMA R0, R0, 1.84467440737095516160e+19, RZ ;  /* 0x5f80000000008823 */ /* 0x000fe200000000ff */
[----:B------:R-:W-:Y:S02]  /*0810*/  @!P1 FFMA R15, R5, 1.84467440737095516160e+19, RZ ;  /* 0x5f800000050f9823 */ /* 0x000fe400000000ff */
[----:B------:R-:W-:-:S07]  /*0820*/  @!P1 IADD3 R12, PT, PT, R12, 0x40, RZ ;  /* 0x000000400c0c9810 */ /* 0x000fce0007ffe0ff */
.L_x_31:
[----:B------:R-:W-:Y:S01]  /*0830*/  LEA R14, R13, 0xc0800000, 0x17 ;  /* 0xc08000000d0e7811 */ /* 0x000fe200078eb8ff */
[----:B------:R-:W-:Y:S04]  /*0840*/  BSSY.RECONVERGENT B2, `(.L_x_36) ;  /* 0x0000036000027945 */ /* 0x000fe80003800200 */
[----:B------:R-:W-:Y:S01]  /*0850*/  IMAD.IADD R16, R15, 0x1, -R14 ;  /* 0x000000010f107824 */ /* 0x000fe200078e0a0e */
[----:B------:R-:W-:-:S03]  /*0860*/  IADD3 R14, PT, PT, R18, -0x7f, RZ ;  /* 0xffffff81120e7810 */ /* 0x000fc60007ffe0ff */
[----:B------:R-:W0:Y:S01]  /*0870*/  MUFU.RCP R15, R16 ;  /* 0x00000010000f7308 */ /* 0x000e220000001000 */
[----:B------:R-:W-:Y:S01]  /*0880*/  FADD.FTZ R17, -R16, -RZ ;  /* 0x800000ff10117221 */ /* 0x000fe20000010100 */
[----:B------:R-:W-:-:S03]  /*0890*/  IMAD R0, R14, -0x800000, R0 ;  /* 0xff8000000e007824 */ /* 0x000fc600078e0200 */
[----:B0-----:R-:W-:-:S04]  /*08a0*/  FFMA R18, R15, R17, 1 ;  /* 0x3f8000000f127423 */ /* 0x001fc80000000011 */
[----:B------:R-:W-:-:S04]  /*08b0*/  FFMA R15, R15, R18, R15 ;  /* 0x000000120f0f7223 */ /* 0x000fc8000000000f */
[----:B------:R-:W-:-:S04]  /*08c0*/  FFMA R18, R0, R15, RZ ;  /* 0x0000000f00127223 */ /* 0x000fc800000000ff */
[----:B------:R-:W-:-:S04]  /*08d0*/  FFMA R19, R17, R18, R0 ;  /* 0x0000001211137223 */ /* 0x000fc80000000000 */
[----:B------:R-:W-:-:S04]  /*08e0*/  FFMA R18, R15, R19, R18 ;  /* 0x000000130f127223 */ /* 0x000fc80000000012 */
[----:B------:R-:W-:Y:S01]  /*08f0*/  FFMA R19, R17, R18, R0 ;  /* 0x0000001211137223 */ /* 0x000fe20000000000 */
[----:B------:R-:W-:-:S03]  /*0900*/  IADD3 R17, PT, PT, R14, 0x7f, -R13 ;  /* 0x0000007f0e117810 */ /* 0x000fc60007ffe80d */
[----:B------:R-:W-:Y:S02]  /*0910*/  FFMA R0, R15, R19, R18 ;  /* 0x000000130f007223 */ /* 0x000fe40000000012 */
[----:B------:R-:W-:-:S03]  /*0920*/  IMAD.IADD R17, R17, 0x1, R12 ;  /* 0x0000000111117824 */ /* 0x000fc600078e020c */
[----:B------:R-:W-:-:S04]  /*0930*/  SHF.R.U32.HI R13, RZ, 0x17, R0 ;  /* 0x00000017ff0d7819 */ /* 0x000fc80000011600 */
[----:B------:R-:W-:-:S04]  /*0940*/  LOP3.LUT R13, R13, 0xff, RZ, 0xc0, !PT ;  /* 0x000000ff0d0d7812 */ /* 0x000fc800078ec0ff */
[----:B------:R-:W-:-:S05]  /*0950*/  IADD3 R16, PT, PT, R13, R17, RZ ;  /* 0x000000110d107210 */ /* 0x000fca0007ffe0ff */
        /* <DEDUP_REMOVED lines=10> */
[CCC-:B------:R-:W-:Y:S01]  /*0a00*/  FFMA.RZ R12, R15.reuse, R19.reuse, R18.reuse ;  /* 0x000000130f0c7223 */ /* 0x1c0fe2000000c012 */
[C---:B------:R-:W-:Y:S02]  /*0a10*/  IADD3 R14, PT, PT, R16.reuse, 0x20, RZ ;  /* 0x00000020100e7810 */ /* 0x040fe40007ffe0ff */
[----:B------:R-:W-:Y:S02]  /*0a20*/  ISETP.NE.AND P2, PT, R16, RZ, PT ;  /* 0x000000ff1000720c */ /* 0x000fe40003f45270 */
[----:B------:R-:W-:Y:S01]  /*0a30*/  LOP3.LUT R13, R12, 0x7fffff, RZ, 0xc0, !PT ;  /* 0x007fffff0c0d7812 */ /* 0x000fe200078ec0ff */
[CCC-:B------:R-:W-:Y:S01]  /*0a40*/  FFMA.RP R12, R15.reuse, R19.reuse, R18.reuse ;  /* 0x000000130f0c7223 */ /* 0x1c0fe20000008012 */
[----:B------:R-:W-:Y:S01]  /*0a50*/  FFMA.RM R15, R15, R19, R18 ;  /* 0x000000130f0f7223 */ /* 0x000fe20000004012 */
        /* <DEDUP_REMOVED lines=12> */
[----:B------:R-:W-:-:S04]  /*0b20*/  LOP3.LUT R13, R13, R12, RZ, 0xc0, !PT ;  /* 0x0000000c0d0d7212 */ /* 0x000fc800078ec0ff */
[----:B------:R-:W-:-:S04]  /*0b30*/  IADD3 R13, PT, PT, R14, R13, RZ ;  /* 0x0000000d0e0d7210 */ /* 0x000fc80007ffe0ff */
[----:B------:R-:W-:Y:S01]  /*0b40*/  LOP3.LUT R0, R13, R0, RZ, 0xfc, !PT ;  /* 0x000000000d007212 */ /* 0x000fe200078efcff */
[----:B------:R-:W-:Y:S06]  /*0b50*/  BRA `(.L_x_39) ;  /* 0x0000000000107947 */ /* 0x000fec0003800000 */
.L_x_38:
[----:B------:R-:W-:-:S04]  /*0b60*/  LOP3.LUT R0, R0, 0x80000000, RZ, 0xc0, !PT ;  /* 0x8000000000007812 */ /* 0x000fc800078ec0ff */
[----:B------:R-:W-:Y:S01]  /*0b70*/  LOP3.LUT R0, R0, 0x7f800000, RZ, 0xfc, !PT ;  /* 0x7f80000000007812 */ /* 0x000fe200078efcff */
[----:B------:R-:W-:Y:S06]  /*0b80*/  BRA `(.L_x_39) ;  /* 0x0000000000047947 */ /* 0x000fec0003800000 */
.L_x_37:
[----:B------:R-:W-:-:S07]  /*0b90*/  IMAD R0, R17, 0x800000, R0 ;  /* 0x0080000011007824 */ /* 0x000fce00078e0200 */
.L_x_39:
[----:B------:R-:W-:Y:S05]  /*0ba0*/  BSYNC.RECONVERGENT B2 ;  /* 0x0000000000027941 */ /* 0x000fea0003800200 */
.L_x_36:
[----:B------:R-:W-:Y:S05]  /*0bb0*/  BRA `(.L_x_40) ;  /* 0x0000000000207947 */ /* 0x000fea0003800000 */
.L_x_35:
[----:B------:R-:W-:-:S04]  /*0bc0*/  LOP3.LUT R0, R15, 0x80000000, R0, 0x48, !PT ;  /* 0x800000000f007812 */ /* 0x000fc800078e4800 */
[----:B------:R-:W-:Y:S01]  /*0bd0*/  LOP3.LUT R0, R0, 0x7f800000, RZ, 0xfc, !PT ;  /* 0x7f80000000007812 */ /* 0x000fe200078efcff */
[----:B------:R-:W-:Y:S06]  /*0be0*/  BRA `(.L_x_40) ;  /* 0x0000000000147947 */ /* 0x000fec0003800000 */
.L_x_34:
[----:B------:R-:W-:Y:S01]  /*0bf0*/  LOP3.LUT R0, R15, 0x80000000, R0, 0x48, !PT ;  /* 0x800000000f007812 */ /* 0x000fe200078e4800 */
[----:B------:R-:W-:Y:S06]  /*0c00*/  BRA `(.L_x_40) ;  /* 0x00000000000c7947 */ /* 0x000fec0003800000 */
.L_x_33:
[----:B------:R-:W0:Y:S01]  /*0c10*/  MUFU.RSQ R0, -QNAN ;  /* 0xffc0000000007908 */ /* 0x000e220000001400 */
[----:B------:R-:W-:Y:S05]  /*0c20*/  BRA `(.L_x_40) ;  /* 0x0000000000047947 */ /* 0x000fea0003800000 */
.L_x_32:
[----:B------:R-:W-:-:S07]  /*0c30*/  FADD.FTZ R0, R0, R5 ;  /* 0x0000000500007221 */ /* 0x000fce0000010000 */
.L_x_40:
[----:B------:R-:W-:Y:S05]  /*0c40*/  BSYNC.RECONVERGENT B1 ;  /* 0x0000000000017941 */ /* 0x000fea0003800200 */
.L_x_30:
[----:B------:R-:W-:Y:S01]  /*0c50*/  MOV R12, R4 ;  /* 0x00000004000c7202 */ /* 0x000fe20000000f00 */
[----:B------:R-:W-:-:S04]  /*0c60*/  IMAD.MOV.U32 R13, RZ, RZ, 0x0 ;  /* 0x00000000ff0d7424 */ /* 0x000fc800078e00ff */
[----:B0-----:R-:W-:Y:S05]  /*0c70*/  RET.REL.NODEC R12 `(_Z21transformPointsKernelPfS_S_S_i) ;  /* 0xfffffff00ce07950 */ /* 0x001fea0003c3ffff */
.L_x_41:
        /* <DEDUP_REMOVED lines=16> */
.L_x_45:


//--------------------- .text._Z18rotatePointsKernelPfS_S_ffi --------------------------
	.section	.text._Z18rotatePointsKernelPfS_S_ffi,"ax",@progbits
	.align	128
        .global         _Z18rotatePointsKernelPfS_S_ffi
        .type           _Z18rotatePointsKernelPfS_S_ffi,@function
        .size           _Z18rotatePointsKernelPfS_S_ffi,(.L_x_54 - _Z18rotatePointsKernelPfS_S_ffi)
        .other          _Z18rotatePointsKernelPfS_S_ffi,@"STO_CUDA_ENTRY STV_DEFAULT"
_Z18rotatePointsKernelPfS_S_ffi:
.text._Z18rotatePointsKernelPfS_S_ffi:
        /* <DEDUP_REMOVED lines=12> */
[----:B0-----:R-:W-:-:S05]  /*00c0*/  IMAD.WIDE R4, R7, 0x4, R4 ;  /* 0x0000000407047825 */ /* 0x001fca00078e0204 */
[----:B-1----:R-:W2:Y:S01]  /*00d0*/  LDG.E R6, desc[UR4][R4.64] ;  /* 0x0000000404067981 */ /* 0x002ea2000c1e1900 */
[----:B---3--:R-:W-:-:S05]  /*00e0*/  IMAD.WIDE R2, R7, 0x4, R2 ;  /* 0x0000000407027825 */ /* 0x008fca00078e0202 */
[----:B------:R-:W3:Y:S01]  /*00f0*/  LDG.E R0, desc[UR4][R2.64] ;  /* 0x0000000402007981 */ /* 0x000ee2000c1e1900 */
[C---:B--2---:R-:W-:Y:S01]  /*0100*/  FMUL R7, R6.reuse, UR7 ;  /* 0x0000000706077c20 */ /* 0x044fe20008400000 */
[----:B------:R-:W-:-:S03]  /*0110*/  FMUL R9, R6, UR6 ;  /* 0x0000000606097c20 */ /* 0x000fc60008400000 */
[C---:B---3--:R-:W-:Y:S01]  /*0120*/  FFMA R7, R0.reuse, UR6, -R7 ;  /* 0x0000000600077c23 */ /* 0x048fe20008000807 */
[----:B------:R-:W-:-:S04]  /*0130*/  FFMA R9, R0, UR7, R9 ;  /* 0x0000000700097c23 */ /* 0x000fc80008000009 */
[----:B------:R-:W-:Y:S04]  /*0140*/  STG.E desc[UR4][R2.64], R7 ;  /* 0x0000000702007986 */ /* 0x000fe8000c101904 */
[----:B------:R-:W-:Y:S01]  /*0150*/  STG.E desc[UR4][R4.64], R9 ;  /* 0x0000000904007986 */ /* 0x000fe2000c101904 */
[----:B------:R-:W-:Y:S05]  /*0160*/  EXIT ;  /* 0x000000000000794d */ /* 0x000fea0003800000 */
.L_x_42:
        /* <DEDUP_REMOVED lines=9> */
.L_x_54:


//--------------------- .nv.shared.reserved.0     --------------------------
	.section	.nv.shared.reserved.0,"aw",@nobits
	.weak		__nv_reservedSMEM_offset_0_alias
	.size		__nv_reservedSMEM_offset_0_alias, 0, 64
	.other		__nv_reservedSMEM_offset_0_alias,@"STO_CUDA_RESERVED_SHARED STV_DEFAULT"
__nv_reservedSMEM_offset_0_alias:
	.zero		0
	.zero		64


//--------------------- .nv.global                --------------------------
	.section	.nv.global,"aw",@nobits
.nv.global:
	.type		_ZN34_INTERNAL_fdaceb36_4_k_cu_ce3b98c86thrust24THRUST_300001_SM_1000_NS3seqE,@object
	.size		_ZN34_INTERNAL_fdaceb36_4_k_cu_ce3b98c86thrust24THRUST_300001_SM_1000_NS3seqE,(_ZN34_INTERNAL_fdaceb36_4_k_cu_ce3b98c84cuda3std3__48in_placeE - _ZN34_INTERNAL_fdaceb36_4_k_cu_ce3b98c86thrust24THRUST_300001_SM_1000_NS3seqE)
_ZN34_INTERNAL_fdaceb36_4_k_cu_ce3b98c86thrust24THRUST_300001_SM_1000_NS3seqE:
	.zero		1
	.type		_ZN34_INTERNAL_fdaceb36_4_k_cu_ce3b98c84cuda3std3__48in_placeE,@object
	.size		_ZN34_INTERNAL_fdaceb36_4_k_cu_ce3b98c84cuda3std3__48in_placeE,(_ZN34_INTERNAL_fdaceb36_4_k_cu_ce3b98c84cuda3std6ranges3__45__cpo4sizeE - _ZN34_INTERNAL_fdaceb36_4_k_cu_ce3b98c84cuda3std3__48in_placeE)
_ZN34_INTERNAL_fdaceb36_4_k_cu_ce3b98c84cuda3std3__48in_placeE:
	.zero		1
	.type		_ZN34_INTERNAL_fdaceb36_4_k_cu_ce3b98c84cuda3std6ranges3__45__cpo4sizeE,@object
	.size		_ZN34_INTERNAL_fdaceb36_4_k_cu_ce3b98c84cuda3std6ranges3__45__cpo4sizeE,(_ZN34_INTERNAL_fdaceb36_4_k_cu_ce3b98c86thrust24THRUST_300001_SM_1000_NS12placeholders2_3E - _ZN34_INTERNAL_fdaceb36_4_k_cu_ce3b98c84cuda3std6ranges3__45__cpo4sizeE)
_ZN34_INTERNAL_fdaceb36_4_k_cu_ce3b98c84cuda3std6ranges3__45__cpo4sizeE:
	.zero		1
	.type		_ZN34_INTERNAL_fdaceb36_4_k_cu_ce3b98c86thrust24THRUST_300001_SM_1000_NS12placeholders2_3E,@object
	.size		_ZN34_INTERNAL_fdaceb36_4_k_cu_ce3b98c86thrust24THRUST_300001_SM_1000_NS12placeholders2_3E,(_ZN34_INTERNAL_fdaceb36_4_k_cu_ce3b98c84cuda3std3__45__cpo6cbeginE - _ZN34_INTERNAL_fdaceb36_4_k_cu_ce3b98c86thrust24THRUST_300001_SM_1000_NS12placeholders2_3E)
_ZN34_INTERNAL_fdaceb36_4_k_cu_ce3b98c86thrust24THRUST_300001_SM_1000_NS12placeholders2_3E:
	.zero		1
	.type		_ZN34_INTERNAL_fdaceb36_4_k_cu_ce3b98c84cuda3std3__45__cpo6cbeginE,@object
	.size		_ZN34_INTERNAL_fdaceb36_4_k_cu_ce3b98c84cuda3std3__45__cpo6cbeginE,(_ZN34_INTERNAL_fdaceb36_4_k_cu_ce3b98c84cuda3std6ranges3__45__cpo6cbeginE - _ZN34_INTERNAL_fdaceb36_4_k_cu_ce3b98c84cuda3std3__45__cpo6cbeginE)
_ZN34_INTERNAL_fdaceb36_4_k_cu_ce3b98c84cuda3std3__45__cpo6cbeginE:
	.zero		1
	.type		_ZN34_INTERNAL_fdaceb36_4_k_cu_ce3b98c84cuda3std6ranges3__45__cpo6cbeginE,@object
	.size		_ZN34_INTERNAL_fdaceb36_4_k_cu_ce3b98c84cuda3std6ranges3__45__cpo6cbeginE,(_ZN34_INTERNAL_fdaceb36_4_k_cu_ce3b98c86thrust24THRUST_300001_SM_1000_NS12placeholders2_7E - _ZN34_INTERNAL_fdaceb36_4_k_cu_ce3b98c84cuda3std6ranges3__45__cpo6cbeginE)
_ZN34_INTERNAL_fdaceb36_4_k_cu_ce3b98c84cuda3std6ranges3__45__cpo6cbeginE:
	.zero		1
	.type		_ZN34_INTERNAL_fdaceb36_4_k_cu_ce3b98c86thrust24THRUST_300001_SM_1000_NS12placeholders2_7E,@object
	.size		_ZN34_INTERNAL_fdaceb36_4_k_cu_ce3b98c86thrust24THRUST_300001_SM_1000_NS12placeholders2_7E,(_ZN34_INTERNAL_fdaceb36_4_k_cu_ce3b98c84cuda3std3__45__cpo7crbeginE - _ZN34_INTERNAL_fdaceb36_4_k_cu_ce3b98c86thrust24THRUST_300001_SM_1000_NS12placeholders2_7E)
_ZN34_INTERNAL_fdaceb36_4_k_cu_ce3b98c86thrust24THRUST_300001_SM_1000_NS12placeholders2_7E:
	.zero		1
	.type		_ZN34_INTERNAL_fdaceb36_4_k_cu_ce3b98c84cuda3std3__45__cpo7crbeginE,@object
	.size		_ZN34_INTERNAL_fdaceb36_4_k_cu_ce3b98c84cuda3std3__45__cpo7crbeginE,(_ZN34_INTERNAL_fdaceb36_4_k_cu_ce3b98c84cuda3std6ranges3__45__cpo4nextE - _ZN34_INTERNAL_fdaceb36_4_k_cu_ce3b98c84cuda3std3__45__cpo7crbeginE)
_ZN34_INTERNAL_fdaceb36_4_k_cu_ce3b98c84cuda3std3__45__cpo7crbeginE:
	.zero		1
	.type		_ZN34_INTERNAL_fdaceb36_4_k_cu_ce3b98c84cuda3std6ranges3__45__cpo4nextE,@object
	.size		_ZN34_INTERNAL_fdaceb36_4_k_cu_ce3b98c84cuda3std6ranges3__45__cpo4nextE,(_ZN34_INTERNAL_fdaceb36_4_k_cu_ce3b98c84cuda3std6ranges3__45__cpo4swapE - _ZN34_INTERNAL_fdaceb36_4_k_cu_ce3b98c84cuda3std6ranges3__45__cpo4nextE)
_ZN34_INTERNAL_fdaceb36_4_k_cu_ce3b98c84cuda3std6ranges3__45__cpo4nextE:
	.zero		1
	.type		_ZN34_INTERNAL_fdaceb36_4_k_cu_ce3b98c84cuda3std6ranges3__45__cpo4swapE,@object
	.size		_ZN34_INTERNAL_fdaceb36_4_k_cu_ce3b98c84cuda3std6ranges3__45__cpo4swapE,(_ZN34_INTERNAL_fdaceb36_4_k_cu_ce3b98c86thrust24THRUST_300001_SM_1000_NS8cuda_cub10par_nosyncE - _ZN34_INTERNAL_fdaceb36_4_k_cu_ce3b98c84cuda3std6ranges3__45__cpo4swapE)
_ZN34_INTERNAL_fdaceb36_4_k_cu_ce3b98c84cuda3std6ranges3__45__cpo4swapE:
	.zero		1
	.type		_ZN34_INTERNAL_fdaceb36_4_k_cu_ce3b98c86thrust24THRUST_300001_SM_1000_NS8cuda_cub10par_nosyncE,@object
	.size		_ZN34_INTERNAL_fdaceb36_4_k_cu_ce3b98c86thrust24THRUST_300001_SM_1000_NS8cuda_cub10par_nosyncE,(_ZN34_INTERNAL_fdaceb36_4_k_cu_ce3b98c86thrust24THRUST_300001_SM_1000_NS12placeholders2_9E - _ZN34_INTERNAL_fdaceb36_4_k_cu_ce3b98c86thrust24THRUST_300001_SM_1000_NS8cuda_cub10par_nosyncE)
_ZN34_INTERNAL_fdaceb36_4_k_cu_ce3b98c86thrust24THRUST_300001_SM_1000_NS8cuda_cub10par_nosyncE:
	.zero		1
	.type		_ZN34_INTERNAL_fdaceb36_4_k_cu_ce3b98c86thrust24THRUST_300001_SM_1000_NS12placeholders2_9E,@object
	.size		_ZN34_INTERNAL_fdaceb36_4_k_cu_ce3b98c86thrust24THRUST_300001_SM_1000_NS12placeholders2_9E,(_ZN34_INTERNAL_fdaceb36_4_k_cu_ce3b98c84cuda3std3__436_GLOBAL__N__fdaceb36_4_k_cu_ce3b98c86ignoreE - _ZN34_INTERNAL_fdaceb36_4_k_cu_ce3b98c86thrust24THRUST_300001_SM_1000_NS12placeholders2_9E)
_ZN34_INTERNAL_fdaceb36_4_k_cu_ce3b98c86thrust24THRUST_300001_SM_1000_NS12placeholders2_9E:
	.zero		1
	.type		_ZN34_INTERNAL_fdaceb36_4_k_cu_ce3b98c84cuda3std3__436_GLOBAL__N__fdaceb36_4_k_cu_ce3b98c86ignoreE,@object
	.size		_ZN34_INTERNAL_fdaceb36_4_k_cu_ce3b98c84cuda3std3__436_GLOBAL__N__fdaceb36_4_k_cu_ce3b98c86ignoreE,(_ZN34_INTERNAL_fdaceb36_4_k_cu_ce3b98c84cuda3std6ranges3__45__cpo4dataE - _ZN34_INTERNAL_fdaceb36_4_k_cu_ce3b98c84cuda3std3__436_GLOBAL__N__fdaceb36_4_k_cu_ce3b98c86ignoreE)
_ZN34_INTERNAL_fdaceb36_4_k_cu_ce3b98c84cuda3std3__436_GLOBAL__N__fdaceb36_4_k_cu_ce3b98c86ignoreE:
	.zero		1
	.type		_ZN34_INTERNAL_fdaceb36_4_k_cu_ce3b98c84cuda3std6ranges3__45__cpo4dataE,@object
	.size		_ZN34_INTERNAL_fdaceb36_4_k_cu_ce3b98c84cuda3std6ranges3__45__cpo4dataE,(_ZN34_INTERNAL_fdaceb36_4_k_cu_ce3b98c86thrust24THRUST_300001_SM_1000_NS12placeholders2_1E - _ZN34_INTERNAL_fdaceb36_4_k_cu_ce3b98c84cuda3std6ranges3__45__cpo4dataE)
_ZN34_INTERNAL_fdaceb36_4_k_cu_ce3b98c84cuda3std6ranges3__45__cpo4dataE:
	.zero		1
	.type		_ZN34_INTERNAL_fdaceb36_4_k_cu_ce3b98c86thrust24THRUST_300001_SM_1000_NS12placeholders2_1E,@object
	.size		_ZN34_INTERNAL_fdaceb36_4_k_cu_ce3b98c86thrust24THRUST_300001_SM_1000_NS12placeholders2_1E,(_ZN34_INTERNAL_fdaceb36_4_k_cu_ce3b98c84cuda3std3__45__cpo5beginE - _ZN34_INTERNAL_fdaceb36_4_k_cu_ce3b98c86thrust24THRUST_300001_SM_1000_NS12placeholders2_1E)
_ZN34_INTERNAL_fdaceb36_4_k_cu_ce3b98c86thrust24THRUST_300001_SM_1000_NS12placeholders2_1E:
	.zero		1
	.type		_ZN34_INTERNAL_fdaceb36_4_k_cu_ce3b98c84cuda3std3__45__cpo5beginE,@object
	.size		_ZN34_INTERNAL_fdaceb36_4_k_cu_ce3b98c84cuda3std3__45__cpo5beginE,(_ZN34_INTERNAL_fdaceb36_4_k_cu_ce3b98c84cuda3std6ranges3__45__cpo5beginE - _ZN34_INTERNAL_fdaceb36_4_k_cu_ce3b98c84cuda3std3__45__cpo5beginE)
_ZN34_INTERNAL_fdaceb36_4_k_cu_ce3b98c84cuda3std3__45__cpo5beginE:
	.zero		1
	.type		_ZN34_INTERNAL_fdaceb36_4_k_cu_ce3b98c84cuda3std6ranges3__45__cpo5beginE,@object
	.size		_ZN34_INTERNAL_fdaceb36_4_k_cu_ce3b98c84cuda3std6ranges3__45__cpo5beginE,(_ZN34_INTERNAL_fdaceb36_4_k_cu_ce3b98c86thrust24THRUST_300001_SM_1000_NS12placeholders2_5E - _ZN34_INTERNAL_fdaceb36_4_k_cu_ce3b98c84cuda3std6ranges3__45__cpo5beginE)
_ZN34_INTERNAL_fdaceb36_4_k_cu_ce3b98c84cuda3std6ranges3__45__cpo5beginE:
	.zero		1
	.type		_ZN34_INTERNAL_fdaceb36_4_k_cu_ce3b98c86thrust24THRUST_300001_SM_1000_NS12placeholders2_5E,@object
	.size		_ZN34_INTERNAL_fdaceb36_4_k_cu_ce3b98c86thrust24THRUST_300001_SM_1000_NS12placeholders2_5E,(_ZN34_INTERNAL_fdaceb36_4_k_cu_ce3b98c84cuda3std3__45__cpo6rbeginE - _ZN34_INTERNAL_fdaceb36_4_k_cu_ce3b98c86thrust24THRUST_300001_SM_1000_NS12placeholders2_5E)
_ZN34_INTERNAL_fdaceb36_4_k_cu_ce3b98c86thrust24THRUST_300001_SM_1000_NS12placeholders2_5E:
	.zero		1
	.type		_ZN34_INTERNAL_fdaceb36_4_k_cu_ce3b98c84cuda3std3__45__cpo6rbeginE,@object
	.size		_ZN34_INTERNAL_fdaceb36_4_k_cu_ce3b98c84cuda3std3__45__cpo6rbeginE,(_ZN34_INTERNAL_fdaceb36_4_k_cu_ce3b98c84cuda3std6ranges3__45__cpo7advanceE - _ZN34_INTERNAL_fdaceb36_4_k_cu_ce3b98c84cuda3std3__45__cpo6rbeginE)
_ZN34_INTERNAL_fdaceb36_4_k_cu_ce3b98c84cuda3std3__45__cpo6rbeginE:
	.zero		1
	.type		_ZN34_INTERNAL_fdaceb36_4_k_cu_ce3b98c84cuda3std6ranges3__45__cpo7advanceE,@object
	.size		_ZN34_INTERNAL_fdaceb36_4_k_cu_ce3b98c84cuda3std6ranges3__45__cpo7advanceE,(_ZN34_INTERNAL_fdaceb36_4_k_cu_ce3b98c84cuda3std3__47nulloptE - _ZN34_INTERNAL_fdaceb36_4_k_cu_ce3b98c84cuda3std6ranges3__45__cpo7advanceE)
_ZN34_INTERNAL_fdaceb36_4_k_cu_ce3b98c84cuda3std6ranges3__45__cpo7advanceE:
	.zero		1
	.type		_ZN34_INTERNAL_fdaceb36_4_k_cu_ce3b98c84cuda3std3__47nulloptE,@object
	.size		_ZN34_INTERNAL_fdaceb36_4_k_cu_ce3b98c84cuda3std3__47nulloptE,(_ZN34_INTERNAL_fdaceb36_4_k_cu_ce3b98c84cuda3std6ranges3__45__cpo8distanceE - _ZN34_INTERNAL_fdaceb36_4_k_cu_ce3b98c84cuda3std3__47nulloptE)
_ZN34_INTERNAL_fdaceb36_4_k_cu_ce3b98c84cuda3std3__47nulloptE:
	.zero		1
	.type		_ZN34_INTERNAL_fdaceb36_4_k_cu_ce3b98c84cuda3std6ranges3__45__cpo8distanceE,@object
	.size		_ZN34_INTERNAL_fdaceb36_4_k_cu_ce3b98c84cuda3std6ranges3__45__cpo8distanceE,(_ZN34_INTERNAL_fdaceb36_4_k_cu_ce3b98c86thrust24THRUST_300001_SM_1000_NS12placeholders3_10E - _ZN34_INTERNAL_fdaceb36_4_k_cu_ce3b98c84cuda3std6ranges3__45__cpo8distanceE)
_ZN34_INTERNAL_fdaceb36_4_k_cu_ce3b98c84cuda3std6ranges3__45__cpo8distanceE:
	.zero		1
	.type		_ZN34_INTERNAL_fdaceb36_4_k_cu_ce3b98c86thrust24THRUST_300001_SM_1000_NS12placeholders3_10E,@object
	.size		_ZN34_INTERNAL_fdaceb36_4_k_cu_ce3b98c86thrust24THRUST_300001_SM_1000_NS12placeholders3_10E,(_ZN34_INTERNAL_fdaceb36_4_k_cu_ce3b98c84cuda3std3__419piecewise_constructE - _ZN34_INTERNAL_fdaceb36_4_k_cu_ce3b98c86thrust24THRUST_300001_SM_1000_NS12placeholders3_10E)
_ZN34_INTERNAL_fdaceb36_4_k_cu_ce3b98c86thrust24THRUST_300001_SM_1000_NS12placeholders3_10E:
	.zero		1
	.type		_ZN34_INTERNAL_fdaceb36_4_k_cu_ce3b98c84cuda3std3__419piecewise_constructE,@object
	.size		_ZN34_INTERNAL_fdaceb36_4_k_cu_ce3b98c84cuda3std3__419piecewise_constructE,(_ZN34_INTERNAL_fdaceb36_4_k_cu_ce3b98c84cuda3std6ranges3__45__cpo5cdataE - _ZN34_INTERNAL_fdaceb36_4_k_cu_ce3b98c84cuda3std3__419piecewise_constructE)
_ZN34_INTERNAL_fdaceb36_4_k_cu_ce3b98c84cuda3std3__419piecewise_constructE:
	.zero		1
	.type		_ZN34_INTERNAL_fdaceb36_4_k_cu_ce3b98c84cuda3std6ranges3__45__cpo5cdataE,@object
	.size		_ZN34_INTERNAL_fdaceb36_4_k_cu_ce3b98c84cuda3std6ranges3__45__cpo5cdataE,(_ZN34_INTERNAL_fdaceb36_4_k_cu_ce3b98c86thrust24THRUST_300001_SM_1000_NS12placeholders2_2E - _ZN34_INTERNAL_fdaceb36_4_k_cu_ce3b98c84cuda3std6ranges3__45__cpo5cdataE)
_ZN34_INTERNAL_fdaceb36_4_k_cu_ce3b98c84cuda3std6ranges3__45__cpo5cdataE:
	.zero		1
	.type		_ZN34_INTERNAL_fdaceb36_4_k_cu_ce3b98c86thrust24THRUST_300001_SM_1000_NS12placeholders2_2E,@object
	.size		_ZN34_INTERNAL_fdaceb36_4_k_cu_ce3b98c86thrust24THRUST_300001_SM_1000_NS12placeholders2_2E,(_ZN34_INTERNAL_fdaceb36_4_k_cu_ce3b98c84cuda3std3__45__cpo3endE - _ZN34_INTERNAL_fdaceb36_4_k_cu_ce3b98c86thrust24THRUST_300001_SM_1000_NS12placeholders2_2E)
_ZN34_INTERNAL_fdaceb36_4_k_cu_ce3b98c86thrust24THRUST_300001_SM_1000_NS12placeholders2_2E:
	.zero		1
	.type		_ZN34_INTERNAL_fdaceb36_4_k_cu_ce3b98c84cuda3std3__45__cpo3endE,@object
	.size		_ZN34_INTERNAL_fdaceb36_4_k_cu_ce3b98c84cuda3std3__45__cpo3endE,(_ZN34_INTERNAL_fdaceb36_4_k_cu_ce3b98c84cuda3std6ranges3__45__cpo3endE - _ZN34_INTERNAL_fdaceb36_4_k_cu_ce3b98c84cuda3std3__45__cpo3endE)
_ZN34_INTERNAL_fdaceb36_4_k_cu_ce3b98c84cuda3std3__45__cpo3endE:
	.zero		1
	.type		_ZN34_INTERNAL_fdaceb36_4_k_cu_ce3b98c84cuda3std6ranges3__45__cpo3endE,@object
	.size		_ZN34_INTERNAL_fdaceb36_4_k_cu_ce3b98c84cuda3std6ranges3__45__cpo3endE,(_ZN34_INTERNAL_fdaceb36_4_k_cu_ce3b98c86thrust24THRUST_300001_SM_1000_NS12placeholders2_6E - _ZN34_INTERNAL_fdaceb36_4_k_cu_ce3b98c84cuda3std6ranges3__45__cpo3endE)
_ZN34_INTERNAL_fdaceb36_4_k_cu_ce3b98c84cuda3std6ranges3__45__cpo3endE:
	.zero		1
	.type		_ZN34_INTERNAL_fdaceb36_4_k_cu_ce3b98c86thrust24THRUST_300001_SM_1000_NS12placeholders2_6E,@object
	.size		_ZN34_INTERNAL_fdaceb36_4_k_cu_ce3b98c86thrust24THRUST_300001_SM_1000_NS12placeholders2_6E,(_ZN34_INTERNAL_fdaceb36_4_k_cu_ce3b98c84cuda3std3__45__cpo4rendE - _ZN34_INTERNAL_fdaceb36_4_k_cu_ce3b98c86thrust24THRUST_300001_SM_1000_NS12placeholders2_6E)
_ZN34_INTERNAL_fdaceb36_4_k_cu_ce3b98c86thrust24THRUST_300001_SM_1000_NS12placeholders2_6E:
	.zero		1
	.type		_ZN34_INTERNAL_fdaceb36_4_k_cu_ce3b98c84cuda3std3__45__cpo4rendE,@object
	.size		_ZN34_INTERNAL_fdaceb36_4_k_cu_ce3b98c84cuda3std3__45__cpo4rendE,(_ZN34_INTERNAL_fdaceb36_4_k_cu_ce3b98c84cuda3std6ranges3__45__cpo9iter_swapE - _ZN34_INTERNAL_fdaceb36_4_k_cu_ce3b98c84cuda3std3__45__cpo4rendE)
_ZN34_INTERNAL_fdaceb36_4_k_cu_ce3b98c84cuda3std3__45__cpo4rendE:
	.zero		1
	.type		_ZN34_INTERNAL_fdaceb36_4_k_cu_ce3b98c84cuda3std6ranges3__45__cpo9iter_swapE,@object
	.size		_ZN34_INTERNAL_fdaceb36_4_k_cu_ce3b98c84cuda3std6ranges3__45__cpo9iter_swapE,(_ZN34_INTERNAL_fdaceb36_4_k_cu_ce3b98c84cuda3std3__48unexpectE - _ZN34_INTERNAL_fdaceb36_4_k_cu_ce3b98c84cuda3std6ranges3__45__cpo9iter_swapE)
_ZN34_INTERNAL_fdaceb36_4_k_cu_ce3b98c84cuda3std6ranges3__45__cpo9iter_swapE:
	.zero		1
	.type		_ZN34_INTERNAL_fdaceb36_4_k_cu_ce3b98c84cuda3std3__48unexpectE,@object
	.size		_ZN34_INTERNAL_fdaceb36_4_k_cu_ce3b98c84cuda3std3__48unexpectE,(_ZN34_INTERNAL_fdaceb36_4_k_cu_ce3b98c86thrust24THRUST_300001_SM_1000_NS8cuda_cub3parE - _ZN34_INTERNAL_fdaceb36_4_k_cu_ce3b98c84cuda3std3__48unexpectE)
_ZN34_INTERNAL_fdaceb36_4_k_cu_ce3b98c84cuda3std3__48unexpectE:
	.zero		1
	.type		_ZN34_INTERNAL_fdaceb36_4_k_cu_ce3b98c86thrust24THRUST_300001_SM_1000_NS8cuda_cub3parE,@object
	.size		_ZN34_INTERNAL_fdaceb36_4_k_cu_ce3b98c86thrust24THRUST_300001_SM_1000_NS8cuda_cub3parE,(_ZN34_INTERNAL_fdaceb36_4_k_cu_ce3b98c86thrust24THRUST_300001_SM_1000_NS12placeholders2_4E - _ZN34_INTERNAL_fdaceb36_4_k_cu_ce3b98c86thrust24THRUST_300001_SM_1000_NS8cuda_cub3parE)
_ZN34_INTERNAL_fdaceb36_4_k_cu_ce3b98c86thrust24THRUST_300001_SM_1000_NS8cuda_cub3parE:
	.zero		1
	.type		_ZN34_INTERNAL_fdaceb36_4_k_cu_ce3b98c86thrust24THRUST_300001_SM_1000_NS12placeholders2_4E,@object
	.size		_ZN34_INTERNAL_fdaceb36_4_k_cu_ce3b98c86thrust24THRUST_300001_SM_1000_NS12placeholders2_4E,(_ZN34_INTERNAL_fdaceb36_4_k_cu_ce3b98c84cuda3std3__45__cpo4cendE - _ZN34_INTERNAL_fdaceb36_4_k_cu_ce3b98c86thrust24THRUST_300001_SM_1000_NS12placeholders2_4E)
_ZN34_INTERNAL_fdaceb36_4_k_cu_ce3b98c86thrust24THRUST_300001_SM_1000_NS12placeholders2_4E:
	.zero		1
	.type		_ZN34_INTERNAL_fdaceb36_4_k_cu_ce3b98c84cuda3std3__45__cpo4cendE,@object
	.size		_ZN34_INTERNAL_fdaceb36_4_k_cu_ce3b98c84cuda3std3__45__cpo4cendE,(_ZN34_INTERNAL_fdaceb36_4_k_cu_ce3b98c84cuda3std6ranges3__45__cpo4cendE - _ZN34_INTERNAL_fdaceb36_4_k_cu_ce3b98c84cuda3std3__45__cpo4cendE)
_ZN34_INTERNAL_fdaceb36_4_k_cu_ce3b98c84cuda3std3__45__cpo4cendE:
	.zero		1
	.type		_ZN34_INTERNAL_fdaceb36_4_k_cu_ce3b98c84cuda3std6ranges3__45__cpo4cendE,@object
	.size		_ZN34_INTERNAL_fdaceb36_4_k_cu_ce3b98c84cuda3std6ranges3__45__cpo4cendE,(_ZN34_INTERNAL_fdaceb36_4_k_cu_ce3b98c84cuda3std3__420unreachable_sentinelE - _ZN34_INTERNAL_fdaceb36_4_k_cu_ce3b98c84cuda3std6ranges3__45__cpo4cendE)
_ZN34_INTERNAL_fdaceb36_4_k_cu_ce3b98c84cuda3std6ranges3__45__cpo4cendE:
	.zero		1
	.type		_ZN34_INTERNAL_fdaceb36_4_k_cu_ce3b98c84cuda3std3__420unreachable_sentinelE,@object
	.size		_ZN34_INTERNAL_fdaceb36_4_k_cu_ce3b98c84cuda3std3__420unreachable_sentinelE,(_ZN34_INTERNAL_fdaceb36_4_k_cu_ce3b98c84cuda3std6ranges3__45__cpo5ssizeE - _ZN34_INTERNAL_fdaceb36_4_k_cu_ce3b98c84cuda3std3__420unreachable_sentinelE)
_ZN34_INTERNAL_fdaceb36_4_k_cu_ce3b98c84cuda3std3__420unreachable_sentinelE:
	.zero		1
	.type		_ZN34_INTERNAL_fdaceb36_4_k_cu_ce3b98c84cuda3std6ranges3__45__cpo5ssizeE,@object
	.size		_ZN34_INTERNAL_fdaceb36_4_k_cu_ce3b98c84cuda3std6ranges3__45__cpo5ssizeE,(_ZN34_INTERNAL_fdaceb36_4_k_cu_ce3b98c86thrust24THRUST_300001_SM_1000_NS12placeholders2_8E - _ZN34_INTERNAL_fdaceb36_4_k_cu_ce3b98c84cuda3std6ranges3__45__cpo5ssizeE)
_ZN34_INTERNAL_fdaceb36_4_k_cu_ce3b98c84cuda3std6ranges3__45__cpo5ssizeE:
	.zero		1
	.type		_ZN34_INTERNAL_fdaceb36_4_k_cu_ce3b98c86thrust24THRUST_300001_SM_1000_NS12placeholders2_8E,@object
	.size		_ZN34_INTERNAL_fdaceb36_4_k_cu_ce3b98c86thrust24THRUST_300001_SM_1000_NS12placeholders2_8E,(_ZN34_INTERNAL_fdaceb36_4_k_cu_ce3b98c84cuda3std3__45__cpo5crendE - _ZN34_INTERNAL_fdaceb36_4_k_cu_ce3b98c86thrust24THRUST_300001_SM_1000_NS12placeholders2_8E)
_ZN34_INTERNAL_fdaceb36_4_k_cu_ce3b98c86thrust24THRUST_300001_SM_1000_NS12placeholders2_8E:
	.zero		1
	.type		_ZN34_INTERNAL_fdaceb36_4_k_cu_ce3b98c84cuda3std3__45__cpo5crendE,@object
	.size		_ZN34_INTERNAL_fdaceb36_4_k_cu_ce3b98c84cuda3std3__45__cpo5crendE,(_ZN34_INTERNAL_fdaceb36_4_k_cu_ce3b98c84cuda3std6ranges3__45__cpo4prevE - _ZN34_INTERNAL_fdaceb36_4_k_cu_ce3b98c84cuda3std3__45__cpo5crendE)
_ZN34_INTERNAL_fdaceb36_4_k_cu_ce3b98c84cuda3std3__45__cpo5crendE:
	.zero		1
	.type		_ZN34_INTERNAL_fdaceb36_4_k_cu_ce3b98c84cuda3std6ranges3__45__cpo4prevE,@object
	.size		_ZN34_INTERNAL_fdaceb36_4_k_cu_ce3b98c84cuda3std6ranges3__45__cpo4prevE,(_ZN34_INTERNAL_fdaceb36_4_k_cu_ce3b98c84cuda3std6ranges3__45__cpo9iter_moveE - _ZN34_INTERNAL_fdaceb36_4_k_cu_ce3b98c84cuda3std6ranges3__45__cpo4prevE)
_ZN34_INTERNAL_fdaceb36_4_k_cu_ce3b98c84cuda3std6ranges3__45__cpo4prevE:
	.zero		1
	.type		_ZN34_INTERNAL_fdaceb36_4_k_cu_ce3b98c84cuda3std6ranges3__45__cpo9iter_moveE,@object
	.size		_ZN34_INTERNAL_fdaceb36_4_k_cu_ce3b98c84cuda3std6ranges3__45__cpo9iter_moveE,(_ZN34_INTERNAL_fdaceb36_4_k_cu_ce3b98c86thrust24THRUST_300001_SM_1000_NS6system6detail10sequential3seqE - _ZN34_INTERNAL_fdaceb36_4_k_cu_ce3b98c84cuda3std6ranges3__45__cpo9iter_moveE)
_ZN34_INTERNAL_fdaceb36_4_k_cu_ce3b98c84cuda3std6ranges3__45__cpo9iter_moveE:
	.zero		1
	.type		_ZN34_INTERNAL_fdaceb36_4_k_cu_ce3b98c86thrust24THRUST_300001_SM_1000_NS6system6detail10sequential3seqE,@object
	.size		_ZN34_INTERNAL_fdaceb36_4_k_cu_ce3b98c86thrust24THRUST_300001_SM_1000_NS6system6detail10sequential3seqE,(.L_31 - _ZN34_INTERNAL_fdaceb36_4_k_cu_ce3b98c86thrust24THRUST_300001_SM_1000_NS6system6detail10sequential3seqE)
_ZN34_INTERNAL_fdaceb36_4_k_cu_ce3b98c86thrust24THRUST_300001_SM_1000_NS6system6detail10sequential3seqE:
	.zero		1
.L_31:


//--------------------- .nv.constant0._ZN3cub18CUB_300001_SM_10006detail11EmptyKernelIvEEvv --------------------------
	.section	.nv.constant0._ZN3cub18CUB_300001_SM_10006detail11EmptyKernelIvEEvv,"a",@progbits
	.sectionflags	@""
	.align	4
.nv.constant0._ZN3cub18CUB_300001_SM_10006detail11EmptyKernelIvEEvv:
	.zero		896


//--------------------- .nv.constant0._Z26classifyGroundPointsKernelPfPbfi --------------------------
	.section	.nv.constant0._Z26classifyGroundPointsKernelPfPbfi,"a",@progbits
	.sectionflags	@""
	.align	4
.nv.constant0._Z26classifyGroundPointsKernelPfPbfi:
	.zero		920


//--------------------- .nv.constant0._Z27computePlaneDistancesKernelPfS_S_S_iffffff --------------------------
	.section	.nv.constant0._Z27computePlaneDistancesKernelPfS_S_S_iffffff,"a",@progbits
	.sectionflags	@""
	.align	4
.nv.constant0._Z27computePlaneDistancesKernelPfS_S_S_iffffff:
	.zero		956


//--------------------- .nv.constant0._Z27classifyPointsInPatchKernelPfS_Pbiffff --------------------------
	.section	.nv.constant0._Z27classifyPointsInPatchKernelPfS_Pbiffff,"a",@progbits
	.sectionflags	@""
	.align	4
.nv.constant0._Z27classifyPointsInPatchKernelPfS_Pbiffff:
	.zero		940


//--------------------- .nv.constant0._Z19computeAnglesKernelPfS_S_i --------------------------
	.section	.nv.constant0._Z19computeAnglesKernelPfS_S_i,"a",@progbits
	.sectionflags	@""
	.align	4
.nv.constant0._Z19computeAnglesKernelPfS_S_i:
	.zero		924


//--------------------- .nv.constant0._Z26filterPointsByRadiusKernelPfS_S_S_Pbfi --------------------------
	.section	.nv.constant0._Z26filterPointsByRadiusKernelPfS_S_S_Pbfi,"a",@progbits
	.sectionflags	@""
	.align	4
.nv.constant0._Z26filterPointsByRadiusKernelPfS_S_S_Pbfi:
	.zero		944


//--------------------- .nv.constant0._Z24computeDistances2DKernelPfS_S_i --------------------------
	.section	.nv.constant0._Z24computeDistances2DKernelPfS_S_i,"a",@progbits
	.sectionflags	@""
	.align	4
.nv.constant0._Z24computeDistances2DKernelPfS_S_i:
	.zero		924


//--------------------- .nv.constant0._Z21transformPointsKernelPfS_S_S_i --------------------------
	.section	.nv.constant0._Z21transformPointsKernelPfS_S_S_i,"a",@progbits
	.sectionflags	@""
	.align	4
.nv.constant0._Z21transformPointsKernelPfS_S_S_i:
	.zero		932


//--------------------- .nv.constant0._Z18rotatePointsKernelPfS_S_ffi --------------------------
	.section	.nv.constant0._Z18rotatePointsKernelPfS_S_ffi,"a",@progbits
	.sectionflags	@""
	.align	4
.nv.constant0._Z18rotatePointsKernelPfS_S_ffi:
	.zero		932


//--------------------- SYMBOLS --------------------------

	.type		.nv.reservedSmem.offset0,@object
	.size		.nv.reservedSmem.offset0,0x4
